	.target	sm_90a

	.elftype	@"ET_EXEC"


//--------------------- .note.nv.tkinfo           --------------------------
	.section	.note.nv.tkinfo,"",@"SHT_NOTE"
	.sectionflags	@"SHF_NOTE_NV_TKINFO"
	.tkinfo
        /*0018*/ 	.word	0x00000002
        /*0030*/ 	.string	""
        /*0030*/ 	.string	"ptxas"
        /*0030*/ 	.string	"Cuda compilation tools, release 13.0, V13.0.88"
        /*0030*/ 	.string	"Build cuda_13.0.r13.0/compiler.36424714_0"
        /*0030*/ 	.string	"-arch sm_90a -m 64 "



//--------------------- .note.nv.cuinfo           --------------------------
	.section	.note.nv.cuinfo,"",@"SHT_NOTE"
	.sectionflags	@"SHF_NOTE_NV_CUINFO"
        /*0018*/ 	.short	0x0002
        /*001a*/ 	.short	0x005a
        /*001c*/ 	.short	0x0082
	.zero		2


//--------------------- .nv.info                  --------------------------
	.section	.nv.info,"",@"SHT_CUDA_INFO"
	.align	4


	//----- nvinfo : EIATTR_REGCOUNT
	.align		4
        /*0000*/ 	.byte	0x04, 0x2f
        /*0002*/ 	.short	(.L_15 - .L_14)
	.align		4
.L_14:
        /*0004*/ 	.word	index@(_ZN7cutlass13device_kernelINS_4gemm6kernel13GemmUniversalIN4cute5tupleIJiiiiEEENS1_10collective13CollectiveMmaINS1_34MainloopSm90TmaGmmaWarpSpecializedILi4ENS5_IJNS4_1CILi1EEENSA_ILi2EEESB_EEENS1_32KernelTmaWarpSpecializedPingpongEEENS5_IJNSA_ILi64EEESG_NSA_ILi32EEEEEENS_10bfloat16_tENS5_IJlSB_lEEESJ_SK_NS4_8TiledMMAINS4_8MMA_AtomIJNS4_4SM904GMMA27MMA_64x64x16_F32BF16BF16_SSILNSO_5MajorE0ELSQ_0ELNSO_7ScaleInE1ELSR_1EEEEEENS4_6LayoutINS5_IJSB_SB_SB_EEENS5_IJNSA_ILi0EEESW_SW_EEEEENS5_IJNS4_10UnderscoreESZ_SZ_EEEEENS4_23SM90_TMA_LOAD_MULTICASTENS4_14ComposedLayoutINS4_7SwizzleILi2ELi4ELi3EEENS4_18smem_ptr_flag_bitsILi16EEENSU_INS5_IJNSA_ILi8EEESH_EEENS5_IJSH_SB_EEEEEEEvNS4_8identityENS4_13SM90_TMA_LOADES1C_vS1D_EENS_8epilogue10collective6detail29Sm90TmaWarpSpecializedAdapterINS1H_15DefaultEpilogueISJ_SK_SK_NS1G_6thread17LinearCombinationISJ_Li1EffLNS1L_9ScaleType4KindE0ELNS_15FloatRoundStyleE2ESJ_EENS1_15EpilogueDefaultEEEEEvvEEEEvNT_6ParamsE)
        /*0008*/ 	.word	0x000000a8


	//----- nvinfo : EIATTR_FRAME_SIZE
	.align		4
.L_15:
        /*000c*/ 	.byte	0x04, 0x11
        /*000e*/ 	.short	(.L_17 - .L_16)
	.align		4
.L_16:
        /*0010*/ 	.word	index@(_ZN7cutlass13device_kernelINS_4gemm6kernel13GemmUniversalIN4cute5tupleIJiiiiEEENS1_10collective13CollectiveMmaINS1_34MainloopSm90TmaGmmaWarpSpecializedILi4ENS5_IJNS4_1CILi1EEENSA_ILi2EEESB_EEENS1_32KernelTmaWarpSpecializedPingpongEEENS5_IJNSA_ILi64EEESG_NSA_ILi32EEEEEENS_10bfloat16_tENS5_IJlSB_lEEESJ_SK_NS4_8TiledMMAINS4_8MMA_AtomIJNS4_4SM904GMMA27MMA_64x64x16_F32BF16BF16_SSILNSO_5MajorE0ELSQ_0ELNSO_7ScaleInE1ELSR_1EEEEEENS4_6LayoutINS5_IJSB_SB_SB_EEENS5_IJNSA_ILi0EEESW_SW_EEEEENS5_IJNS4_10UnderscoreESZ_SZ_EEEEENS4_23SM90_TMA_LOAD_MULTICASTENS4_14ComposedLayoutINS4_7SwizzleILi2ELi4ELi3EEENS4_18smem_ptr_flag_bitsILi16EEENSU_INS5_IJNSA_ILi8EEESH_EEENS5_IJSH_SB_EEEEEEEvNS4_8identityENS4_13SM90_TMA_LOADES1C_vS1D_EENS_8epilogue10collective6detail29Sm90TmaWarpSpecializedAdapterINS1H_15DefaultEpilogueISJ_SK_SK_NS1G_6thread17LinearCombinationISJ_Li1EffLNS1L_9ScaleType4KindE0ELNS_15FloatRoundStyleE2ESJ_EENS1_15EpilogueDefaultEEEEEvvEEEEvNT_6ParamsE)
        /*0014*/ 	.word	0x00000000


	//----- nvinfo : EIATTR_MIN_STACK_SIZE
	.align		4
.L_17:
        /*0018*/ 	.byte	0x04, 0x12
        /*001a*/ 	.short	(.L_19 - .L_18)
	.align		4
.L_18:
        /*001c*/ 	.word	index@(_ZN7cutlass13device_kernelINS_4gemm6kernel13GemmUniversalIN4cute5tupleIJiiiiEEENS1_10collective13CollectiveMmaINS1_34MainloopSm90TmaGmmaWarpSpecializedILi4ENS5_IJNS4_1CILi1EEENSA_ILi2EEESB_EEENS1_32KernelTmaWarpSpecializedPingpongEEENS5_IJNSA_ILi64EEESG_NSA_ILi32EEEEEENS_10bfloat16_tENS5_IJlSB_lEEESJ_SK_NS4_8TiledMMAINS4_8MMA_AtomIJNS4_4SM904GMMA27MMA_64x64x16_F32BF16BF16_SSILNSO_5MajorE0ELSQ_0ELNSO_7ScaleInE1ELSR_1EEEEEENS4_6LayoutINS5_IJSB_SB_SB_EEENS5_IJNSA_ILi0EEESW_SW_EEEEENS5_IJNS4_10UnderscoreESZ_SZ_EEEEENS4_23SM90_TMA_LOAD_MULTICASTENS4_14ComposedLayoutINS4_7SwizzleILi2ELi4ELi3EEENS4_18smem_ptr_flag_bitsILi16EEENSU_INS5_IJNSA_ILi8EEESH_EEENS5_IJSH_SB_EEEEEEEvNS4_8identityENS4_13SM90_TMA_LOADES1C_vS1D_EENS_8epilogue10collective6detail29Sm90TmaWarpSpecializedAdapterINS1H_15DefaultEpilogueISJ_SK_SK_NS1G_6thread17LinearCombinationISJ_Li1EffLNS1L_9ScaleType4KindE0ELNS_15FloatRoundStyleE2ESJ_EENS1_15EpilogueDefaultEEEEEvvEEEEvNT_6ParamsE)
        /*0020*/ 	.word	0x00000000
.L_19:


//--------------------- .nv.compat                --------------------------
	.section	.nv.compat,"",@"SHT_CUDA_COMPAT_INFO"
	.align	4
        /*0000*/ 	.byte	0x02, 0x09, 0x01, 0x00, 0x02, 0x02, 0x04, 0x00, 0x02, 0x05, 0x05, 0x00, 0x03, 0x07, 0x01, 0x01
        /*0010*/ 	.byte	0x02, 0x03, 0x01, 0x00, 0x02, 0x06, 0x01, 0x00, 0x04, 0x0b, 0x08, 0x00, 0x00, 0x00, 0x00, 0x00
        /*0020*/ 	.byte	0x00, 0x00, 0x00, 0x00


//--------------------- .nv.info._ZN7cutlass13device_kernelINS_4gemm6kernel13GemmUniversalIN4cute5tupleIJiiiiEEENS1_10collective13CollectiveMmaINS1_34MainloopSm90TmaGmmaWarpSpecializedILi4ENS5_IJNS4_1CILi1EEENSA_ILi2EEESB_EEENS1_32KernelTmaWarpSpecializedPingpongEEENS5_IJNSA_ILi64EEESG_NSA_ILi32EEEEEENS_10bfloat16_tENS5_IJlSB_lEEESJ_SK_NS4_8TiledMMAINS4_8MMA_AtomIJNS4_4SM904GMMA27MMA_64x64x16_F32BF16BF16_SSILNSO_5MajorE0ELSQ_0ELNSO_7ScaleInE1ELSR_1EEEEEENS4_6LayoutINS5_IJSB_SB_SB_EEENS5_IJNSA_ILi0EEESW_SW_EEEEENS5_IJNS4_10UnderscoreESZ_SZ_EEEEENS4_23SM90_TMA_LOAD_MULTICASTENS4_14ComposedLayoutINS4_7SwizzleILi2ELi4ELi3EEENS4_18smem_ptr_flag_bitsILi16EEENSU_INS5_IJNSA_ILi8EEESH_EEENS5_IJSH_SB_EEEEEEEvNS4_8identityENS4_13SM90_TMA_LOADES1C_vS1D_EENS_8epilogue10collective6detail29Sm90TmaWarpSpecializedAdapterINS1H_15DefaultEpilogueISJ_SK_SK_NS1G_6thread17LinearCombinationISJ_Li1EffLNS1L_9ScaleType4KindE0ELNS_15FloatRoundStyleE2ESJ_EENS1_15EpilogueDefaultEEEEEvvEEEEvNT_6ParamsE --------------------------
	.section	.nv.info._ZN7cutlass13device_kernelINS_4gemm6kernel13GemmUniversalIN4cute5tupleIJiiiiEEENS1_10collective13CollectiveMmaINS1_34MainloopSm90TmaGmmaWarpSpecializedILi4ENS5_IJNS4_1CILi1EEENSA_ILi2EEESB_EEENS1_32KernelTmaWarpSpecializedPingpongEEENS5_IJNSA_ILi64EEESG_NSA_ILi32EEEEEENS_10bfloat16_tENS5_IJlSB_lEEESJ_SK_NS4_8TiledMMAINS4_8MMA_AtomIJNS4_4SM904GMMA27MMA_64x64x16_F32BF16BF16_SSILNSO_5MajorE0ELSQ_0ELNSO_7ScaleInE1ELSR_1EEEEEENS4_6LayoutINS5_IJSB_SB_SB_EEENS5_IJNSA_ILi0EEESW_SW_EEEEENS5_IJNS4_10UnderscoreESZ_SZ_EEEEENS4_23SM90_TMA_LOAD_MULTICASTENS4_14ComposedLayoutINS4_7SwizzleILi2ELi4ELi3EEENS4_18smem_ptr_flag_bitsILi16EEENSU_INS5_IJNSA_ILi8EEESH_EEENS5_IJSH_SB_EEEEEEEvNS4_8identityENS4_13SM90_TMA_LOADES1C_vS1D_EENS_8epilogue10collective6detail29Sm90TmaWarpSpecializedAdapterINS1H_15DefaultEpilogueISJ_SK_SK_NS1G_6thread17LinearCombinationISJ_Li1EffLNS1L_9ScaleType4KindE0ELNS_15FloatRoundStyleE2ESJ_EENS1_15EpilogueDefaultEEEEEvvEEEEvNT_6ParamsE,"",@"SHT_CUDA_INFO"
	.sectionflags	@""
	.align	4


	//----- nvinfo : EIATTR_CUDA_API_VERSION
	.align		4
        /*0000*/ 	.byte	0x04, 0x37
        /*0002*/ 	.short	(.L_21 - .L_20)
.L_20:
        /*0004*/ 	.word	0x00000082


	//----- nvinfo : EIATTR_KPARAM_INFO
	.align		4
.L_21:
        /*0008*/ 	.byte	0x04, 0x17
        /*000a*/ 	.short	(.L_23 - .L_22)
.L_22:
        /*000c*/ 	.word	0x00000000
        /*0010*/ 	.short	0x0000
        /*0012*/ 	.short	0x0070
        /*0014*/ 	.byte	0x00, 0xf0, 0x01, 0x10


	//----- nvinfo : EIATTR_SPARSE_MMA_MASK
	.align		4
.L_23:
        /*0018*/ 	.byte	0x03, 0x50
        /*001a*/ 	.short	0x0000


	//----- nvinfo : EIATTR_MAXREG_COUNT
	.align		4
        /*001c*/ 	.byte	0x03, 0x1b
        /*001e*/ 	.short	0x00a8


	//----- nvinfo : EIATTR_NUM_BARRIERS
	.align		4
        /*0020*/ 	.byte	0x02, 0x4c
        /*0022*/ 	.byte	0x01
	.zero		1


	//----- nvinfo : EIATTR_EXTERNS
	.align		4
        /*0024*/ 	.byte	0x04, 0x0f
        /*0026*/ 	.short	(.L_25 - .L_24)


	//   ....[0]....
	.align		4
.L_24:
        /*0028*/ 	.word	index@(__assertfail)


	//----- nvinfo : EIATTR_MERCURY_ISA_VERSION
	.align		4
.L_25:
        /*002c*/ 	.byte	0x03, 0x5f
        /*002e*/ 	.short	0x0101


	//----- nvinfo : EIATTR_INT_WARP_WIDE_INSTR_OFFSETS
	.align		4
        /*0030*/ 	.byte	0x04, 0x31
        /*0032*/ 	.short	(.L_27 - .L_26)


	//   ....[0]....
.L_26:
        /*0034*/ 	.word	0x00000590


	//   ....[1]....
        /*0038*/ 	.word	0x000005d0


	//   ....[2]....
        /*003c*/ 	.word	0x00000660


	//   ....[3]....
        /*0040*/ 	.word	0x00000690


	//   ....[4]....
        /*0044*/ 	.word	0x000006d0


	//   ....[5]....
        /*0048*/ 	.word	0x000006e0


	//   ....[6]....
        /*004c*/ 	.word	0x000007a0


	//   ....[7]....
        /*0050*/ 	.word	0x00000800


	//   ....[8]....
        /*0054*/ 	.word	0x00001ee0


	//----- nvinfo : EIATTR_COOP_GROUP_MASK_REGIDS
	.align		4
.L_27:
        /*0058*/ 	.byte	0x04, 0x29
        /*005a*/ 	.short	(.L_29 - .L_28)


	//   ....[0]....
.L_28:
        /*005c*/ 	.word	0xffffffff


	//   ....[1]....
        /*0060*/ 	.word	0xffffffff


	//   ....[2]....
        /*0064*/ 	.word	0xffffffff


	//   ....[3]....
        /*0068*/ 	.word	0xffffffff


	//   ....[4]....
        /*006c*/ 	.word	0xffffffff


	//   ....[5]....
        /*0070*/ 	.word	0xffffffff


	//   ....[6]....
        /*0074*/ 	.word	0xffffffff


	//----- nvinfo : EIATTR_COOP_GROUP_INSTR_OFFSETS
	.align		4
.L_29:
        /*0078*/ 	.byte	0x04, 0x28
        /*007a*/ 	.short	(.L_31 - .L_30)


	//   ....[0]....
.L_30:
        /*007c*/ 	.word	0x00000060


	//   ....[1]....
        /*0080*/ 	.word	0x00000080


	//   ....[2]....
        /*0084*/ 	.word	0x00000180


	//   ....[3]....
        /*0088*/ 	.word	0x000003b0


	//   ....[4]....
        /*008c*/ 	.word	0x000003f0


	//   ....[5]....
        /*0090*/ 	.word	0x000004e0


	//   ....[6]....
        /*0094*/ 	.word	0x00000910


	//----- nvinfo : EIATTR_REG_RECONFIG
	.align		4
.L_31:
        /*0098*/ 	.byte	0x01, 0x54
	.zero		2


	//----- nvinfo : EIATTR_SYSCALL_OFFSETS
	.align		4
        /*009c*/ 	.byte	0x04, 0x46
        /*009e*/ 	.short	(.L_33 - .L_32)


	//   ....[0]....
.L_32:
        /*00a0*/ 	.word	0x000018f0


	//----- nvinfo : EIATTR_MBARRIER_INSTR_OFFSETS
	.align		4
.L_33:
        /*00a4*/ 	.byte	0x04, 0x39
        /*00a6*/ 	.short	(.L_35 - .L_34)


	//   ....[0]....
.L_34:
        /*00a8*/ 	.word	0x00000320
        /*00ac*/ 	.word	0x000000ff
        /*00b0*/ 	.word	0x00000000
        /*00b4*/ 	.short	0x0100
        /*00b6*/ 	.byte	0x07
	.zero		1


	//   ....[1]....
        /*00b8*/ 	.word	0x00000330
        /*00bc*/ 	.word	0x000000ff
        /*00c0*/ 	.word	0x00000020
        /*00c4*/ 	.short	0x0100
        /*00c6*/ 	.byte	0x07
	.zero		1


	//   ....[2]....
        /*00c8*/ 	.word	0x00000340
        /*00cc*/ 	.word	0x000000ff
        /*00d0*/ 	.word	0x00000008
        /*00d4*/ 	.short	0x0100
        /*00d6*/ 	.byte	0x07
	.zero		1


	//   ....[3]....
        /*00d8*/ 	.word	0x00000350
        /*00dc*/ 	.word	0x000000ff
        /*00e0*/ 	.word	0x00000028
        /*00e4*/ 	.short	0x0100
        /*00e6*/ 	.byte	0x07
	.zero		1


	//   ....[4]....
        /*00e8*/ 	.word	0x00000360
        /*00ec*/ 	.word	0x000000ff
        /*00f0*/ 	.word	0x00000010
        /*00f4*/ 	.short	0x0100
        /*00f6*/ 	.byte	0x07
	.zero		1


	//   ....[5]....
        /*00f8*/ 	.word	0x00000370
        /*00fc*/ 	.word	0x000000ff
        /*0100*/ 	.word	0x00000030
        /*0104*/ 	.short	0x0100
        /*0106*/ 	.byte	0x07
	.zero		1


	//   ....[6]....
        /*0108*/ 	.word	0x00000380
        /*010c*/ 	.word	0x000000ff
        /*0110*/ 	.word	0x00000018
        /*0114*/ 	.short	0x0100
        /*0116*/ 	.byte	0x07
	.zero		1


	//   ....[7]....
        /*0118*/ 	.word	0x00000390
        /*011c*/ 	.word	0x000000ff
        /*0120*/ 	.word	0x00000038
        /*0124*/ 	.short	0x0100
        /*0126*/ 	.byte	0x07
	.zero		1


	//   ....[8]....
        /*0128*/ 	.word	0x000007e0
        /*012c*/ 	.word	0x000000ff
        /*0130*/ 	.word	0x00000070
        /*0134*/ 	.short	0x0100
        /*0136*/ 	.byte	0x0d
	.zero		1


	//   ....[9]....
        /*0138*/ 	.word	0x00000820
        /*013c*/ 	.word	0x000000ff
        /*0140*/ 	.word	0x00000078
        /*0144*/ 	.short	0x0100
        /*0146*/ 	.byte	0x0d
	.zero		1


	//   ....[10]....
        /*0148*/ 	.word	0x00000850
        /*014c*/ 	.word	0x000000ff
        /*0150*/ 	.word	0x00000050
        /*0154*/ 	.short	0x0100
        /*0156*/ 	.byte	0x10
	.zero		1


	//   ....[11]....
        /*0158*/ 	.word	0x000008a0
        /*015c*/ 	.word	0x000000ff
        /*0160*/ 	.word	0x00000058
        /*0164*/ 	.short	0x0100
        /*0166*/ 	.byte	0x10
	.zero		1


	//   ....[12]....
        /*0168*/ 	.word	0x000008b0
        /*016c*/ 	.word	0x000000ff
        /*0170*/ 	.word	0x00000060
        /*0174*/ 	.short	0x0100
        /*0176*/ 	.byte	0x10
	.zero		1


	//   ....[13]....
        /*0178*/ 	.word	0x000008c0
        /*017c*/ 	.word	0x000000ff
        /*0180*/ 	.word	0x00000068
        /*0184*/ 	.short	0x0100
        /*0186*/ 	.byte	0x10
	.zero		1


	//   ....[14]....
        /*0188*/ 	.word	0x000017d0
        /*018c*/ 	.word	0x0000003c
        /*0190*/ 	.word	0x00000000
        /*0194*/ 	.short	0x010a
        /*0196*/ 	.byte	0x31
	.zero		1


	//   ....[15]....
        /*0198*/ 	.word	0x00001980
        /*019c*/ 	.word	0x00000003
        /*01a0*/ 	.word	0x00000000
        /*01a4*/ 	.short	0x010a
        /*01a6*/ 	.byte	0x3f
	.zero		1


	//   ....[16]....
        /*01a8*/ 	.word	0x000019c0
        /*01ac*/ 	.word	0x00000003
        /*01b0*/ 	.word	0x00000000
        /*01b4*/ 	.short	0x010a
        /*01b6*/ 	.byte	0x3f
	.zero		1


	//   ....[17]....
        /*01b8*/ 	.word	0x00001bc0
        /*01bc*/ 	.word	0x000000ff
        /*01c0*/ 	.word	0x00000000
        /*01c4*/ 	.short	0x010a
        /*01c6*/ 	.byte	0x04
	.zero		1


	//   ....[18]....
        /*01c8*/ 	.word	0x00001c00
        /*01cc*/ 	.word	0x000000ff
        /*01d0*/ 	.word	0x00000000
        /*01d4*/ 	.short	0x010a
        /*01d6*/ 	.byte	0x04
	.zero		1


	//   ....[19]....
        /*01d8*/ 	.word	0x00001d70
        /*01dc*/ 	.word	0x00000005
        /*01e0*/ 	.word	0x00000000
        /*01e4*/ 	.short	0x0101
        /*01e6*/ 	.byte	0x3f
	.zero		1


	//   ....[20]....
        /*01e8*/ 	.word	0x00001e70
        /*01ec*/ 	.word	0x0000003d
        /*01f0*/ 	.word	0x00000000
        /*01f4*/ 	.short	0x0101
        /*01f6*/ 	.byte	0x2c
	.zero		1


	//   ....[21]....
        /*01f8*/ 	.word	0x00001f60
        /*01fc*/ 	.word	0x00000003
        /*0200*/ 	.word	0x00000000
        /*0204*/ 	.short	0x0101
        /*0206*/ 	.byte	0x3f
	.zero		1


	//   ....[22]....
        /*0208*/ 	.word	0x00002020
        /*020c*/ 	.word	0x0000003c
        /*0210*/ 	.word	0x00000010
        /*0214*/ 	.short	0x010a
        /*0216*/ 	.byte	0x31
	.zero		1


	//   ....[23]....
        /*0218*/ 	.word	0x00004490
        /*021c*/ 	.word	0x0000003f
        /*0220*/ 	.word	0x00000000
        /*0224*/ 	.short	0x0101
        /*0226*/ 	.byte	0x2c
	.zero		1


	//   ....[24]....
        /*0228*/ 	.word	0x00004eb0
        /*022c*/ 	.word	0x0000000c
        /*0230*/ 	.word	0x00000020
        /*0234*/ 	.short	0x010a
        /*0236*/ 	.byte	0x3f
	.zero		1


	//   ....[25]....
        /*0238*/ 	.word	0x000052f0
        /*023c*/ 	.word	0x00000004
        /*0240*/ 	.word	0x00000078
        /*0244*/ 	.short	0x0101
        /*0246*/ 	.byte	0x3f
	.zero		1


	//   ....[26]....
        /*0248*/ 	.word	0x00005a00
        /*024c*/ 	.word	0x00000007
        /*0250*/ 	.word	0x00000000
        /*0254*/ 	.short	0x010a
        /*0256*/ 	.byte	0x3f
	.zero		1


	//   ....[27]....
        /*0258*/ 	.word	0x00005a80
        /*025c*/ 	.word	0x00000009
        /*0260*/ 	.word	0x00000000
        /*0264*/ 	.short	0x010a
        /*0266*/ 	.byte	0x3f
	.zero		1


	//   ....[28]....
        /*0268*/ 	.word	0x00005b10
        /*026c*/ 	.word	0x00000006
        /*0270*/ 	.word	0x00000000
        /*0274*/ 	.short	0x010a
        /*0276*/ 	.byte	0x3f
	.zero		1


	//   ....[29]....
        /*0278*/ 	.word	0x00005ba0
        /*027c*/ 	.word	0x00000003
        /*0280*/ 	.word	0x00000000
        /*0284*/ 	.short	0x010a
        /*0286*/ 	.byte	0x3f
	.zero		1


	//   ....[30]....
        /*0288*/ 	.word	0x00005c00
        /*028c*/ 	.word	0x0000003e
        /*0290*/ 	.word	0x00000000
        /*0294*/ 	.short	0x010a
        /*0296*/ 	.byte	0x3f
	.zero		1


	//   ....[31]....
        /*0298*/ 	.word	0x00005c50
        /*029c*/ 	.word	0x00000003
        /*02a0*/ 	.word	0x00000000
        /*02a4*/ 	.short	0x010a
        /*02a6*/ 	.byte	0x3f
	.zero		1


	//   ....[32]....
        /*02a8*/ 	.word	0x00005cb0
        /*02ac*/ 	.word	0x00000005
        /*02b0*/ 	.word	0x00000000
        /*02b4*/ 	.short	0x010a
        /*02b6*/ 	.byte	0x3f
	.zero		1


	//   ....[33]....
        /*02b8*/ 	.word	0x00005d00
        /*02bc*/ 	.word	0x0000003e
        /*02c0*/ 	.word	0x00000010
        /*02c4*/ 	.short	0x010a
        /*02c6*/ 	.byte	0x3f
	.zero		1


	//   ....[34]....
        /*02c8*/ 	.word	0x00005dd0
        /*02cc*/ 	.word	0x0000000c
        /*02d0*/ 	.word	0x00000020
        /*02d4*/ 	.short	0x010a
        /*02d6*/ 	.byte	0x3f
	.zero		1


	//   ....[35]....
        /*02d8*/ 	.word	0x00005ea0
        /*02dc*/ 	.word	0x00000007
        /*02e0*/ 	.word	0x00000000
        /*02e4*/ 	.short	0x010a
        /*02e6*/ 	.byte	0x3f
	.zero		1


	//   ....[36]....
        /*02e8*/ 	.word	0x00005ef0
        /*02ec*/ 	.word	0x00000009
        /*02f0*/ 	.word	0x00000000
        /*02f4*/ 	.short	0x010a
        /*02f6*/ 	.byte	0x3f
	.zero		1


	//   ....[37]....
        /*02f8*/ 	.word	0x00005f40
        /*02fc*/ 	.word	0x00000006
        /*0300*/ 	.word	0x00000000
        /*0304*/ 	.short	0x010a
        /*0306*/ 	.byte	0x3f
	.zero		1


	//----- nvinfo : EIATTR_NUM_MBARRIERS
	.align		4
.L_35:
        /*0308*/ 	.byte	0x03, 0x38
        /*030a*/ 	.short	0x000e


	//----- nvinfo : EIATTR_EXIT_INSTR_OFFSETS
	.align		4
        /*030c*/ 	.byte	0x04, 0x1c
        /*030e*/ 	.short	(.L_37 - .L_36)


	//   ....[0]....
.L_36:
        /*0310*/ 	.word	0x00001420


	//   ....[1]....
        /*0314*/ 	.word	0x00001480


	//   ....[2]....
        /*0318*/ 	.word	0x00004ba0


	//   ....[3]....
        /*031c*/ 	.word	0x00004bd0


	//   ....[4]....
        /*0320*/ 	.word	0x00005bf0


	//----- nvinfo : EIATTR_MAX_THREADS
	.align		4
.L_37:
        /*0324*/ 	.byte	0x04, 0x05
        /*0326*/ 	.short	(.L_39 - .L_38)
.L_38:
        /*0328*/ 	.word	0x00000180
        /*032c*/ 	.word	0x00000001
        /*0330*/ 	.word	0x00000001


	//----- nvinfo : EIATTR_CRS_STACK_SIZE
	.align		4
.L_39:
        /*0334*/ 	.byte	0x04, 0x1e
        /*0336*/ 	.short	(.L_41 - .L_40)
.L_40:
        /*0338*/ 	.word	0x00000000


	//----- nvinfo : EIATTR_CBANK_PARAM_SIZE
	.align		4
.L_41:
        /*033c*/ 	.byte	0x03, 0x19
        /*033e*/ 	.short	0x0470


	//----- nvinfo : EIATTR_PARAM_CBANK
	.align		4
        /*0340*/ 	.byte	0x04, 0x0a
        /*0342*/ 	.short	(.L_43 - .L_42)
	.align		4
.L_42:
        /*0344*/ 	.word	index@(.nv.constant0._ZN7cutlass13device_kernelINS_4gemm6kernel13GemmUniversalIN4cute5tupleIJiiiiEEENS1_10collective13CollectiveMmaINS1_34MainloopSm90TmaGmmaWarpSpecializedILi4ENS5_IJNS4_1CILi1EEENSA_ILi2EEESB_EEENS1_32KernelTmaWarpSpecializedPingpongEEENS5_IJNSA_ILi64EEESG_NSA_ILi32EEEEEENS_10bfloat16_tENS5_IJlSB_lEEESJ_SK_NS4_8TiledMMAINS4_8MMA_AtomIJNS4_4SM904GMMA27MMA_64x64x16_F32BF16BF16_SSILNSO_5MajorE0ELSQ_0ELNSO_7ScaleInE1ELSR_1EEEEEENS4_6LayoutINS5_IJSB_SB_SB_EEENS5_IJNSA_ILi0EEESW_SW_EEEEENS5_IJNS4_10UnderscoreESZ_SZ_EEEEENS4_23SM90_TMA_LOAD_MULTICASTENS4_14ComposedLayoutINS4_7SwizzleILi2ELi4ELi3EEENS4_18smem_ptr_flag_bitsILi16EEENSU_INS5_IJNSA_ILi8EEESH_EEENS5_IJSH_SB_EEEEEEEvNS4_8identityENS4_13SM90_TMA_LOADES1C_vS1D_EENS_8epilogue10collective6detail29Sm90TmaWarpSpecializedAdapterINS1H_15DefaultEpilogueISJ_SK_SK_NS1G_6thread17LinearCombinationISJ_Li1EffLNS1L_9ScaleType4KindE0ELNS_15FloatRoundStyleE2ESJ_EENS1_15EpilogueDefaultEEEEEvvEEEEvNT_6ParamsE)
        /*0348*/ 	.short	0x0210
        /*034a*/ 	.short	0x0470


	//----- nvinfo : EIATTR_SW_WAR
	.align		4
.L_43:
        /*034c*/ 	.byte	0x04, 0x36
        /*034e*/ 	.short	(.L_45 - .L_44)
.L_44:
        /*0350*/ 	.word	0x00000008
.L_45:


//--------------------- .nv.callgraph             --------------------------
	.section	.nv.callgraph,"",@"SHT_CUDA_CALLGRAPH"
	.align	4
	.sectionentsize	8
	.align		4
        /*0000*/ 	.word	0x00000000
	.align		4
        /*0004*/ 	.word	0xffffffff
	.align		4
        /*0008*/ 	.word	index@(_ZN7cutlass13device_kernelINS_4gemm6kernel13GemmUniversalIN4cute5tupleIJiiiiEEENS1_10collective13CollectiveMmaINS1_34MainloopSm90TmaGmmaWarpSpecializedILi4ENS5_IJNS4_1CILi1EEENSA_ILi2EEESB_EEENS1_32KernelTmaWarpSpecializedPingpongEEENS5_IJNSA_ILi64EEESG_NSA_ILi32EEEEEENS_10bfloat16_tENS5_IJlSB_lEEESJ_SK_NS4_8TiledMMAINS4_8MMA_AtomIJNS4_4SM904GMMA27MMA_64x64x16_F32BF16BF16_SSILNSO_5MajorE0ELSQ_0ELNSO_7ScaleInE1ELSR_1EEEEEENS4_6LayoutINS5_IJSB_SB_SB_EEENS5_IJNSA_ILi0EEESW_SW_EEEEENS5_IJNS4_10UnderscoreESZ_SZ_EEEEENS4_23SM90_TMA_LOAD_MULTICASTENS4_14ComposedLayoutINS4_7SwizzleILi2ELi4ELi3EEENS4_18smem_ptr_flag_bitsILi16EEENSU_INS5_IJNSA_ILi8EEESH_EEENS5_IJSH_SB_EEEEEEEvNS4_8identityENS4_13SM90_TMA_LOADES1C_vS1D_EENS_8epilogue10collective6detail29Sm90TmaWarpSpecializedAdapterINS1H_15DefaultEpilogueISJ_SK_SK_NS1G_6thread17LinearCombinationISJ_Li1EffLNS1L_9ScaleType4KindE0ELNS_15FloatRoundStyleE2ESJ_EENS1_15EpilogueDefaultEEEEEvvEEEEvNT_6ParamsE)
	.align		4
        /*000c*/ 	.word	index@(__assertfail)
	.align		4
        /*0010*/ 	.word	0x00000000
	.align		4
        /*0014*/ 	.word	0xfffffffe
	.align		4
        /*0018*/ 	.word	0x00000000
	.align		4
        /*001c*/ 	.word	0xfffffffd
	.align		4
        /*0020*/ 	.word	0x00000000
	.align		4
        /*0024*/ 	.word	0xfffffffc


//--------------------- .nv.constant4             --------------------------
	.section	.nv.constant4,"a",@progbits
	.align	8
	.align		8
.nv.constant4:
        /*0000*/ 	.dword	__assertfail
	.align		8
        /*0008*/ 	.dword	__unnamed_1
	.align		8
        /*0010*/ 	.dword	_ZN39_INTERNAL_49af7334_4_k_cu_e3eff062_30374cuda3std3__45__cpo5beginE
	.align		8
        /*0018*/ 	.dword	_ZN39_INTERNAL_49af7334_4_k_cu_e3eff062_30374cuda3std3__45__cpo3endE
	.align		8
        /*0020*/ 	.dword	_ZN39_INTERNAL_49af7334_4_k_cu_e3eff062_30374cuda3std3__45__cpo6cbeginE
	.align		8
        /*0028*/ 	.dword	_ZN39_INTERNAL_49af7334_4_k_cu_e3eff062_30374cuda3std3__45__cpo4cendE
	.align		8
        /*0030*/ 	.dword	_ZN39_INTERNAL_49af7334_4_k_cu_e3eff062_30374cuda3std3__441_GLOBAL__N__49af7334_4_k_cu_e3eff062_30376ignoreE
	.align		8
        /*0038*/ 	.dword	_ZN39_INTERNAL_49af7334_4_k_cu_e3eff062_30374cuda3std3__419piecewise_constructE
	.align		8
        /*0040*/ 	.dword	_ZN39_INTERNAL_49af7334_4_k_cu_e3eff062_30374cuda3std3__48in_placeE
	.align		8
        /*0048*/ 	.dword	_ZN39_INTERNAL_49af7334_4_k_cu_e3eff062_30374cuda3std6ranges3__45__cpo4swapE
	.align		8
        /*0050*/ 	.dword	_ZN39_INTERNAL_49af7334_4_k_cu_e3eff062_30374cuda3std6ranges3__45__cpo9iter_moveE
	.align		8
        /*0058*/ 	.dword	_ZN39_INTERNAL_49af7334_4_k_cu_e3eff062_30374cute7productE
	.align		8
        /*0060*/ 	.dword	_ZN39_INTERNAL_49af7334_4_k_cu_e3eff062_30374cute1_E
	.align		8
        /*0068*/ 	.dword	$str$22
	.align		8
        /*0070*/ 	.dword	$str$23


//--------------------- .text._ZN7cutlass13device_kernelINS_4gemm6kernel13GemmUniversalIN4cute5tupleIJiiiiEEENS1_10collective13CollectiveMmaINS1_34MainloopSm90TmaGmmaWarpSpecializedILi4ENS5_IJNS4_1CILi1EEENSA_ILi2EEESB_EEENS1_32KernelTmaWarpSpecializedPingpongEEENS5_IJNSA_ILi64EEESG_NSA_ILi32EEEEEENS_10bfloat16_tENS5_IJlSB_lEEESJ_SK_NS4_8TiledMMAINS4_8MMA_AtomIJNS4_4SM904GMMA27MMA_64x64x16_F32BF16BF16_SSILNSO_5MajorE0ELSQ_0ELNSO_7ScaleInE1ELSR_1EEEEEENS4_6LayoutINS5_IJSB_SB_SB_EEENS5_IJNSA_ILi0EEESW_SW_EEEEENS5_IJNS4_10UnderscoreESZ_SZ_EEEEENS4_23SM90_TMA_LOAD_MULTICASTENS4_14ComposedLayoutINS4_7SwizzleILi2ELi4ELi3EEENS4_18smem_ptr_flag_bitsILi16EEENSU_INS5_IJNSA_ILi8EEESH_EEENS5_IJSH_SB_EEEEEEEvNS4_8identityENS4_13SM90_TMA_LOADES1C_vS1D_EENS_8epilogue10collective6detail29Sm90TmaWarpSpecializedAdapterINS1H_15DefaultEpilogueISJ_SK_SK_NS1G_6thread17LinearCombinationISJ_Li1EffLNS1L_9ScaleType4KindE0ELNS_15FloatRoundStyleE2ESJ_EENS1_15EpilogueDefaultEEEEEvvEEEEvNT_6ParamsE --------------------------
	.section	.text._ZN7cutlass13device_kernelINS_4gemm6kernel13GemmUniversalIN4cute5tupleIJiiiiEEENS1_10collective13CollectiveMmaINS1_34MainloopSm90TmaGmmaWarpSpecializedILi4ENS5_IJNS4_1CILi1EEENSA_ILi2EEESB_EEENS1_32KernelTmaWarpSpecializedPingpongEEENS5_IJNSA_ILi64EEESG_NSA_ILi32EEEEEENS_10bfloat16_tENS5_IJlSB_lEEESJ_SK_NS4_8TiledMMAINS4_8MMA_AtomIJNS4_4SM904GMMA27MMA_64x64x16_F32BF16BF16_SSILNSO_5MajorE0ELSQ_0ELNSO_7ScaleInE1ELSR_1EEEEEENS4_6LayoutINS5_IJSB_SB_SB_EEENS5_IJNSA_ILi0EEESW_SW_EEEEENS5_IJNS4_10UnderscoreESZ_SZ_EEEEENS4_23SM90_TMA_LOAD_MULTICASTENS4_14ComposedLayoutINS4_7SwizzleILi2ELi4ELi3EEENS4_18smem_ptr_flag_bitsILi16EEENSU_INS5_IJNSA_ILi8EEESH_EEENS5_IJSH_SB_EEEEEEEvNS4_8identityENS4_13SM90_TMA_LOADES1C_vS1D_EENS_8epilogue10collective6detail29Sm90TmaWarpSpecializedAdapterINS1H_15DefaultEpilogueISJ_SK_SK_NS1G_6thread17LinearCombinationISJ_Li1EffLNS1L_9ScaleType4KindE0ELNS_15FloatRoundStyleE2ESJ_EENS1_15EpilogueDefaultEEEEEvvEEEEvNT_6ParamsE,"ax",@progbits
	.align	128
.text._ZN7cutlass13device_kernelINS_4gemm6kernel13GemmUniversalIN4cute5tupleIJiiiiEEENS1_10collective13CollectiveMmaINS1_34MainloopSm90TmaGmmaWarpSpecializedILi4ENS5_IJNS4_1CILi1EEENSA_ILi2EEESB_EEENS1_32KernelTmaWarpSpecializedPingpongEEENS5_IJNSA_ILi64EEESG_NSA_ILi32EEEEEENS_10bfloat16_tENS5_IJlSB_lEEESJ_SK_NS4_8TiledMMAINS4_8MMA_AtomIJNS4_4SM904GMMA27MMA_64x64x16_F32BF16BF16_SSILNSO_5MajorE0ELSQ_0ELNSO_7ScaleInE1ELSR_1EEEEEENS4_6LayoutINS5_IJSB_SB_SB_EEENS5_IJNSA_ILi0EEESW_SW_EEEEENS5_IJNS4_10UnderscoreESZ_SZ_EEEEENS4_23SM90_TMA_LOAD_MULTICASTENS4_14ComposedLayoutINS4_7SwizzleILi2ELi4ELi3EEENS4_18smem_ptr_flag_bitsILi16EEENSU_INS5_IJNSA_ILi8EEESH_EEENS5_IJSH_SB_EEEEEEEvNS4_8identityENS4_13SM90_TMA_LOADES1C_vS1D_EENS_8epilogue10collective6detail29Sm90TmaWarpSpecializedAdapterINS1H_15DefaultEpilogueISJ_SK_SK_NS1G_6thread17LinearCombinationISJ_Li1EffLNS1L_9ScaleType4KindE0ELNS_15FloatRoundStyleE2ESJ_EENS1_15EpilogueDefaultEEEEEvvEEEEvNT_6ParamsE:
        .type           _ZN7cutlass13device_kernelINS_4gemm6kernel13GemmUniversalIN4cute5tupleIJiiiiEEENS1_10collective13CollectiveMmaINS1_34MainloopSm90TmaGmmaWarpSpecializedILi4ENS5_IJNS4_1CILi1EEENSA_ILi2EEESB_EEENS1_32KernelTmaWarpSpecializedPingpongEEENS5_IJNSA_ILi64EEESG_NSA_ILi32EEEEEENS_10bfloat16_tENS5_IJlSB_lEEESJ_SK_NS4_8TiledMMAINS4_8MMA_AtomIJNS4_4SM904GMMA27MMA_64x64x16_F32BF16BF16_SSILNSO_5MajorE0ELSQ_0ELNSO_7ScaleInE1ELSR_1EEEEEENS4_6LayoutINS5_IJSB_SB_SB_EEENS5_IJNSA_ILi0EEESW_SW_EEEEENS5_IJNS4_10UnderscoreESZ_SZ_EEEEENS4_23SM90_TMA_LOAD_MULTICASTENS4_14ComposedLayoutINS4_7SwizzleILi2ELi4ELi3EEENS4_18smem_ptr_flag_bitsILi16EEENSU_INS5_IJNSA_ILi8EEESH_EEENS5_IJSH_SB_EEEEEEEvNS4_8identityENS4_13SM90_TMA_LOADES1C_vS1D_EENS_8epilogue10collective6detail29Sm90TmaWarpSpecializedAdapterINS1H_15DefaultEpilogueISJ_SK_SK_NS1G_6thread17LinearCombinationISJ_Li1EffLNS1L_9ScaleType4KindE0ELNS_15FloatRoundStyleE2ESJ_EENS1_15EpilogueDefaultEEEEEvvEEEEvNT_6ParamsE,@function
        .size           _ZN7cutlass13device_kernelINS_4gemm6kernel13GemmUniversalIN4cute5tupleIJiiiiEEENS1_10collective13CollectiveMmaINS1_34MainloopSm90TmaGmmaWarpSpecializedILi4ENS5_IJNS4_1CILi1EEENSA_ILi2EEESB_EEENS1_32KernelTmaWarpSpecializedPingpongEEENS5_IJNSA_ILi64EEESG_NSA_ILi32EEEEEENS_10bfloat16_tENS5_IJlSB_lEEESJ_SK_NS4_8TiledMMAINS4_8MMA_AtomIJNS4_4SM904GMMA27MMA_64x64x16_F32BF16BF16_SSILNSO_5MajorE0ELSQ_0ELNSO_7ScaleInE1ELSR_1EEEEEENS4_6LayoutINS5_IJSB_SB_SB_EEENS5_IJNSA_ILi0EEESW_SW_EEEEENS5_IJNS4_10UnderscoreESZ_SZ_EEEEENS4_23SM90_TMA_LOAD_MULTICASTENS4_14ComposedLayoutINS4_7SwizzleILi2ELi4ELi3EEENS4_18smem_ptr_flag_bitsILi16EEENSU_INS5_IJNSA_ILi8EEESH_EEENS5_IJSH_SB_EEEEEEEvNS4_8identityENS4_13SM90_TMA_LOADES1C_vS1D_EENS_8epilogue10collective6detail29Sm90TmaWarpSpecializedAdapterINS1H_15DefaultEpilogueISJ_SK_SK_NS1G_6thread17LinearCombinationISJ_Li1EffLNS1L_9ScaleType4KindE0ELNS_15FloatRoundStyleE2ESJ_EENS1_15EpilogueDefaultEEEEEvvEEEEvNT_6ParamsE,(.L_x_136 - _ZN7cutlass13device_kernelINS_4gemm6kernel13GemmUniversalIN4cute5tupleIJiiiiEEENS1_10collective13CollectiveMmaINS1_34MainloopSm90TmaGmmaWarpSpecializedILi4ENS5_IJNS4_1CILi1EEENSA_ILi2EEESB_EEENS1_32KernelTmaWarpSpecializedPingpongEEENS5_IJNSA_ILi64EEESG_NSA_ILi32EEEEEENS_10bfloat16_tENS5_IJlSB_lEEESJ_SK_NS4_8TiledMMAINS4_8MMA_AtomIJNS4_4SM904GMMA27MMA_64x64x16_F32BF16BF16_SSILNSO_5MajorE0ELSQ_0ELNSO_7ScaleInE1ELSR_1EEEEEENS4_6LayoutINS5_IJSB_SB_SB_EEENS5_IJNSA_ILi0EEESW_SW_EEEEENS5_IJNS4_10UnderscoreESZ_SZ_EEEEENS4_23SM90_TMA_LOAD_MULTICASTENS4_14ComposedLayoutINS4_7SwizzleILi2ELi4ELi3EEENS4_18smem_ptr_flag_bitsILi16EEENSU_INS5_IJNSA_ILi8EEESH_EEENS5_IJSH_SB_EEEEEEEvNS4_8identityENS4_13SM90_TMA_LOADES1C_vS1D_EENS_8epilogue10collective6detail29Sm90TmaWarpSpecializedAdapterINS1H_15DefaultEpilogueISJ_SK_SK_NS1G_6thread17LinearCombinationISJ_Li1EffLNS1L_9ScaleType4KindE0ELNS_15FloatRoundStyleE2ESJ_EENS1_15EpilogueDefaultEEEEEvvEEEEvNT_6ParamsE)
        .other          _ZN7cutlass13device_kernelINS_4gemm6kernel13GemmUniversalIN4cute5tupleIJiiiiEEENS1_10collective13CollectiveMmaINS1_34MainloopSm90TmaGmmaWarpSpecializedILi4ENS5_IJNS4_1CILi1EEENSA_ILi2EEESB_EEENS1_32KernelTmaWarpSpecializedPingpongEEENS5_IJNSA_ILi64EEESG_NSA_ILi32EEEEEENS_10bfloat16_tENS5_IJlSB_lEEESJ_SK_NS4_8TiledMMAINS4_8MMA_AtomIJNS4_4SM904GMMA27MMA_64x64x16_F32BF16BF16_SSILNSO_5MajorE0ELSQ_0ELNSO_7ScaleInE1ELSR_1EEEEEENS4_6LayoutINS5_IJSB_SB_SB_EEENS5_IJNSA_ILi0EEESW_SW_EEEEENS5_IJNS4_10UnderscoreESZ_SZ_EEEEENS4_23SM90_TMA_LOAD_MULTICASTENS4_14ComposedLayoutINS4_7SwizzleILi2ELi4ELi3EEENS4_18smem_ptr_flag_bitsILi16EEENSU_INS5_IJNSA_ILi8EEESH_EEENS5_IJSH_SB_EEEEEEEvNS4_8identityENS4_13SM90_TMA_LOADES1C_vS1D_EENS_8epilogue10collective6detail29Sm90TmaWarpSpecializedAdapterINS1H_15DefaultEpilogueISJ_SK_SK_NS1G_6thread17LinearCombinationISJ_Li1EffLNS1L_9ScaleType4KindE0ELNS_15FloatRoundStyleE2ESJ_EENS1_15EpilogueDefaultEEEEEvvEEEEvNT_6ParamsE,@"STO_CUDA_ENTRY STV_DEFAULT"
_ZN7cutlass13device_kernelINS_4gemm6kernel13GemmUniversalIN4cute5tupleIJiiiiEEENS1_10collective13CollectiveMmaINS1_34MainloopSm90TmaGmmaWarpSpecializedILi4ENS5_IJNS4_1CILi1EEENSA_ILi2EEESB_EEENS1_32KernelTmaWarpSpecializedPingpongEEENS5_IJNSA_ILi64EEESG_NSA_ILi32EEEEEENS_10bfloat16_tENS5_IJlSB_lEEESJ_SK_NS4_8TiledMMAINS4_8MMA_AtomIJNS4_4SM904GMMA27MMA_64x64x16_F32BF16BF16_SSILNSO_5MajorE0ELSQ_0ELNSO_7ScaleInE1ELSR_1EEEEEENS4_6LayoutINS5_IJSB_SB_SB_EEENS5_IJNSA_ILi0EEESW_SW_EEEEENS5_IJNS4_10UnderscoreESZ_SZ_EEEEENS4_23SM90_TMA_LOAD_MULTICASTENS4_14ComposedLayoutINS4_7SwizzleILi2ELi4ELi3EEENS4_18smem_ptr_flag_bitsILi16EEENSU_INS5_IJNSA_ILi8EEESH_EEENS5_IJSH_SB_EEEEEEEvNS4_8identityENS4_13SM90_TMA_LOADES1C_vS1D_EENS_8epilogue10collective6detail29Sm90TmaWarpSpecializedAdapterINS1H_15DefaultEpilogueISJ_SK_SK_NS1G_6thread17LinearCombinationISJ_Li1EffLNS1L_9ScaleType4KindE0ELNS_15FloatRoundStyleE2ESJ_EENS1_15EpilogueDefaultEEEEEvvEEEEvNT_6ParamsE:
[----:B------:R-:W0:Y:S01]  /*0000*/  LDC R1, c[0x0][0x28] ;  /* 0x00000a00ff017b82 */ /* 0x000e220000000800 */
[----:B------:R-:W1:Y:S01]  /*0010*/  S2R R3, SR_TID.X ;  /* 0x0000000000037919 */ /* 0x000e620000002100 */
[----:B------:R-:W-:Y:S01]  /*0020*/  ELECT P0, URZ, PT ;  /* 0x00000000003f782f */ /* 0x000fe20003800000 */
[----:B------:R-:W-:Y:S01]  /*0030*/  BSSY B0, `(.L_x_0) ;  /* 0x0000014000007945 */ /* 0x000fe20003800000 */
[--C-:B-1----:R-:W-:Y:S02]  /*0040*/  SHF.R.U32.HI R0, RZ, 0x5, R3.reuse ;  /* 0x00000005ff007819 */ /* 0x102fe40000011603 */
[----:B------:R-:W-:-:S03]  /*0050*/  SHF.R.U32.HI R5, RZ, 0x7, R3 ;  /* 0x00000007ff057819 */ /* 0x000fc60000011603 */
[----:B------:R-:W1:Y:S02]  /*0060*/  SHFL.IDX PT, R2, R0, RZ, 0x1f ;  /* 0x00001fff00027589 */ /* 0x000e6400000e0000 */
[----:B-1----:R-:W-:Y:S02]  /*0070*/  R2UR UR6, R2 ;  /* 0x00000000020672ca */ /* 0x002fe400000e0000 */
[----:B------:R1:W2:Y:S11]  /*0080*/  SHFL.IDX PT, R2, R5, RZ, 0x1f ;  /* 0x00001fff05027589 */ /* 0x0002b600000e0000 */
[----:B------:R-:W-:-:S02]  /*0090*/  USHF.R.S32.HI UR4, URZ, 0x1f, UR6 ;  /* 0x0000001f3f047899 */ /* 0x000fc40008011406 */
[----:B------:R-:W-:Y:S02]  /*00a0*/  ISETP.NE.OR P0, PT, RZ, UR6, !P0 ;  /* 0x00000006ff007c0c */ /* 0x000fe4000c705670 */
[----:B------:R-:W-:-:S04]  /*00b0*/  ULEA.HI UR4, UR4, UR6, URZ, 0x2 ;  /* 0x0000000604047291 */ /* 0x000fc8000f8f103f */
[----:B------:R-:W-:-:S04]  /*00c0*/  ULOP3.LUT UR4, UR4, 0xfffffffc, URZ, 0xc0, !UPT ;  /* 0xfffffffc04047892 */ /* 0x000fc8000f8ec03f */
[----:B------:R-:W-:-:S03]  /*00d0*/  UIADD3 UR6, UR6, -UR4, URZ ;  /* 0x8000000406067290 */ /* 0x000fc6000fffe03f */
[----:B012---:R-:W-:Y:S09]  /*00e0*/  @P0 BRA `(.L_x_1) ;  /* 0x0000000000200947 */ /* 0x007ff20003800000 */
[----:B------:R-:W-:Y:S02]  /*00f0*/  ULDC.64 UR4, c[0x0][0x198] ;  /* 0x0000660000047ab9 */ /* 0x000fe40000000a00 */
[----:B------:R-:W-:Y:S02]  /*0100*/  UIADD3 UR8, UP0, UR4, 0xf0, URZ ;  /* 0x000000f004087890 */ /* 0x000fe4000ff1e03f */
[----:B------:R-:W-:Y:S02]  /*0110*/  UIADD3 UR4, UP1, UR4, 0x1f0, URZ ;  /* 0x000001f004047890 */ /* 0x000fe4000ff3e03f */
[----:B------:R-:W-:Y:S02]  /*0120*/  UIADD3.X UR9, URZ, UR5, URZ, UP0, !UPT ;  /* 0x000000053f097290 */ /* 0x000fe400087fe43f */
[----:B------:R-:W-:-:S07]  /*0130*/  UIADD3.X UR5, URZ, UR5, URZ, UP1, !UPT ;  /* 0x000000053f057290 */ /* 0x000fce0008ffe43f */
[----:B------:R0:W-:Y:S02]  /*0140*/  UTMACCTL.PF [UR8] ;  /* 0x00000000080079b9 */ /* 0x0001e40008040000 */
[----:B------:R0:W-:Y:S02]  /*0150*/  UTMACCTL.PF [UR4] ;  /* 0x00000000040079b9 */ /* 0x0001e40008040000 */
[----:B0-----:R-:W-:Y:S01]  /*0160*/  NOP ;  /* 0x0000000000007918 */ /* 0x001fe20000000000 */
.L_x_1:
[----:B------:R-:W-:Y:S05]  /*0170*/  BSYNC B0 ;  /* 0x0000000000007941 */ /* 0x000fea0003800000 */
.L_x_0:
[----:B------:R-:W0:Y:S01]  /*0180*/  SHFL.IDX PT, R6, R0, RZ, 0x1f ;  /* 0x00001fff00067589 */ /* 0x000e2200000e0000 */
[----:B------:R-:W-:Y:S01]  /*0190*/  R2UR UR19, R2 ;  /* 0x00000000021372ca */ /* 0x000fe200000e0000 */
[----:B------:R-:W-:Y:S01]  /*01a0*/  UISETP.NE.AND UP0, UPT, UR6, 0x3, UPT ;  /* 0x000000030600788c */ /* 0x000fe2000bf05270 */
[----:B------:R-:W-:-:S03]  /*01b0*/  SHF.R.S32.HI R2, RZ, 0x1f, R3 ;  /* 0x0000001fff027819 */ /* 0x000fc60000011403 */
[----:B------:R-:W-:Y:S01]  /*01c0*/  UISETP.EQ.OR UP0, UPT, UR6, URZ, !UP0 ;  /* 0x0000003f0600728c */ /* 0x000fe2000c702670 */
[----:B------:R-:W-:-:S07]  /*01d0*/  LEA.HI R2, R2, R3, RZ, 0x7 ;  /* 0x0000000302027211 */ /* 0x000fce00078f38ff */
[----:B------:R-:W-:Y:S02]  /*01e0*/  UIADD3 UR14, UR19, -0x1, URZ ;  /* 0xffffffff130e7890 */ /* 0x000fe4000fffe03f */
[----:B------:R-:W-:Y:S02]  /*01f0*/  UISETP.EQ.AND UP0, UPT, UR19, URZ, UP0 ;  /* 0x0000003f1300728c */ /* 0x000fe40008702270 */
[----:B------:R-:W-:Y:S02]  /*0200*/  UISETP.GE.U32.AND UP1, UPT, UR14, 0x2, UPT ;  /* 0x000000020e00788c */ /* 0x000fe4000bf26070 */
[----:B------:R-:W-:Y:S01]  /*0210*/  USEL UR36, URZ, 0x1, !UP0 ;  /* 0x000000013f247887 */ /* 0x000fe2000c000000 */
[----:B0-----:R-:W-:-:S03]  /*0220*/  ISETP.NE.AND P0, PT, R6, RZ, PT ;  /* 0x000000ff0600720c */ /* 0x001fc60003f05270 */
[----:B------:R-:W-:-:S10]  /*0230*/  USEL UR36, UR36, 0x2, UP1 ;  /* 0x0000000224247887 */ /* 0x000fd40008800000 */
[----:B------:R-:W-:Y:S05]  /*0240*/  @P0 BRA `(.L_x_2) ;  /* 0x0000000000580947 */ /* 0x000fea0003800000 */
[----:B------:R-:W0:Y:S01]  /*0250*/  S2UR UR7, SR_CgaCtaId ;  /* 0x00000000000779c3 */ /* 0x000e220000008800 */
[----:B------:R-:W-:Y:S01]  /*0260*/  UMOV UR4, 0x400 ;  /* 0x0000040000047882 */ /* 0x000fe20000000000 */
[----:B------:R-:W-:Y:S01]  /*0270*/  UMOV UR5, 0x1 ;  /* 0x0000000100057882 */ /* 0x000fe20000000000 */
[----:B------:R-:W-:Y:S01]  /*0280*/  UMOV UR8, 0x2 ;  /* 0x0000000200087882 */ /* 0x000fe20000000000 */
[----:B------:R-:W-:Y:S01]  /*0290*/  ELECT P0, URZ, PT ;  /* 0x00000000003f782f */ /* 0x000fe20003800000 */
[----:B------:R-:W-:-:S04]  /*02a0*/  UIADD3 UR8, -UR8, 0x100000, URZ ;  /* 0x0010000008087890 */ /* 0x000fc8000fffe13f */
[----:B------:R-:W-:Y:S02]  /*02b0*/  USHF.L.U32 UR9, UR8, 0xb, URZ ;  /* 0x0000000b08097899 */ /* 0x000fe4000800063f */
[----:B------:R-:W-:Y:S02]  /*02c0*/  USHF.L.U32 UR8, UR8, 0x1, URZ ;  /* 0x0000000108087899 */ /* 0x000fe4000800063f */
[----:B0-----:R-:W-:Y:S02]  /*02d0*/  ULEA UR7, UR7, UR4, 0x18 ;  /* 0x0000000407077291 */ /* 0x001fe4000f8ec03f */
[----:B------:R-:W-:-:S04]  /*02e0*/  UIADD3 UR4, -UR5, 0x100000, URZ ;  /* 0x0010000005047890 */ /* 0x000fc8000fffe13f */
[----:B------:R-:W-:Y:S02]  /*02f0*/  USHF.L.U32 UR5, UR4, 0xb, URZ ;  /* 0x0000000b04057899 */ /* 0x000fe4000800063f */
[----:B------:R-:W-:Y:S01]  /*0300*/  USHF.L.U32 UR4, UR4, 0x1, URZ ;  /* 0x0000000104047899 */ /* 0x000fe2000800063f */
[----:B------:R-:W0:Y:S11]  /*0310*/  FENCE.VIEW.ASYNC.S ;  /* 0x00000000000073c6 */ /* 0x000e360000000000 */
[----:B0-----:R0:W1:Y:S01]  /*0320*/  SYNCS.EXCH.64 URZ, [UR7], UR4 ;  /* 0x00000004073f75b2 */ /* 0x0010620008000100 */
[----:B------:R0:W2:Y:S01]  /*0330*/  SYNCS.EXCH.64 URZ, [UR7+0x20], UR8 ;  /* 0x00002008073f75b2 */ /* 0x0000a20008000100 */
[----:B------:R0:W3:Y:S01]  /*0340*/  SYNCS.EXCH.64 URZ, [UR7+0x8], UR4 ;  /* 0x00000804073f75b2 */ /* 0x0000e20008000100 */
[----:B------:R0:W4:Y:S01]  /*0350*/  SYNCS.EXCH.64 URZ, [UR7+0x28], UR8 ;  /* 0x00002808073f75b2 */ /* 0x0001220008000100 */
[----:B------:R0:W0:Y:S01]  /*0360*/  SYNCS.EXCH.64 URZ, [UR7+0x10], UR4 ;  /* 0x00001004073f75b2 */ /* 0x0000220008000100 */
[----:B------:R0:W0:Y:S01]  /*0370*/  SYNCS.EXCH.64 URZ, [UR7+0x30], UR8 ;  /* 0x00003008073f75b2 */ /* 0x0000220008000100 */
[----:B------:R0:W0:Y:S01]  /*0380*/  SYNCS.EXCH.64 URZ, [UR7+0x18], UR4 ;  /* 0x00001804073f75b2 */ /* 0x0000220008000100 */
[----:B------:R0:W0:Y:S01]  /*0390*/  SYNCS.EXCH.64 URZ, [UR7+0x38], UR8 ;  /* 0x00003808073f75b2 */ /* 0x0000220008000100 */
[----:B------:R-:W-:Y:S01]  /*03a0*/  NOP ;  /* 0x0000000000007918 */ /* 0x000fe20000000000 */
.L_x_2:
[----:B------:R-:W5:Y:S01]  /*03b0*/  SHFL.IDX PT, R10, R0, RZ, 0x1f ;  /* 0x00001fff000a7589 */ /* 0x000f6200000e0000 */
[----:B------:R-:W1:Y:S01]  /*03c0*/  S2UR UR15, SR_CTAID.X ;  /* 0x00000000000f79c3 */ /* 0x000e620000002500 */
[----:B------:R-:W-:Y:S02]  /*03d0*/  ELECT P0, URZ, PT ;  /* 0x00000000003f782f */ /* 0x000fe40003800000 */
[----:B------:R-:W-:Y:S01]  /*03e0*/  SHF.R.S32.HI R11, RZ, 0x1f, R6 ;  /* 0x0000001fff0b7819 */ /* 0x000fe20000011406 */
[----:B------:R1:W2:Y:S01]  /*03f0*/  SHFL.IDX PT, R8, R0, RZ, 0x1f ;  /* 0x00001fff00087589 */ /* 0x0002a200000e0000 */
[----:B------:R-:W-:Y:S02]  /*0400*/  ELECT P1, URZ, PT ;  /* 0x00000000003f782f */ /* 0x000fe40003820000 */
[----:B------:R-:W-:Y:S01]  /*0410*/  LOP3.LUT R2, R2, 0xffffff80, RZ, 0xc0, !PT ;  /* 0xffffff8002027812 */ /* 0x000fe200078ec0ff */
[----:B0-----:R-:W-:Y:S01]  /*0420*/  ULDC UR4, c[0x0][0x150] ;  /* 0x0000540000047ab9 */ /* 0x001fe20000000800 */
[----:B------:R-:W-:Y:S01]  /*0430*/  LEA.HI R11, R11, R6, RZ, 0x2 ;  /* 0x000000060b0b7211 */ /* 0x000fe200078f10ff */
[----:B------:R-:W0:Y:S01]  /*0440*/  S2UR UR8, SR_CTAID.Y ;  /* 0x00000000000879c3 */ /* 0x000e220000002600 */
[----:B------:R-:W-:Y:S01]  /*0450*/  NOP ;  /* 0x0000000000007918 */ /* 0x000fe20000000000 */
[----:B------:R-:W-:Y:S01]  /*0460*/  IMAD.IADD R4, R3, 0x1, -R2 ;  /* 0x0000000103047824 */ /* 0x000fe200078e0a02 */
[----:B------:R-:W-:Y:S01]  /*0470*/  LOP3.LUT R11, R11, 0x3ffffffc, RZ, 0xc0, !PT ;  /* 0x3ffffffc0b0b7812 */ /* 0x000fe200078ec0ff */
[----:B------:R-:W-:Y:S01]  /*0480*/  NOP ;  /* 0x0000000000007918 */ /* 0x000fe20000000000 */
[----:B------:R-:W-:Y:S01]  /*0490*/  ULDC UR17, c[0x0][0x148] ;  /* 0x0000520000117ab9 */ /* 0x000fe20000000800 */
[----:B------:R-:W-:Y:S01]  /*04a0*/  UMOV UR20, 0x80 ;  /* 0x0000008000147882 */ /* 0x000fe20000000000 */
[----:B------:R-:W-:Y:S01]  /*04b0*/  SHF.R.S32.HI R9, RZ, 0x1f, R4 ;  /* 0x0000001fff097819 */ /* 0x000fe20000011404 */
[----:B------:R-:W-:Y:S01]  /*04c0*/  IMAD.IADD R11, R6, 0x1, -R11 ;  /* 0x00000001060b7824 */ /* 0x000fe200078e0a0b */
[----:B------:R-:W-:Y:S01]  /*04d0*/  ULDC UR12, c[0x0][0x144] ;  /* 0x00005100000c7ab9 */ /* 0x000fe20000000800 */
[----:B------:R-:W3:Y:S01]  /*04e0*/  SHFL.IDX PT, R5, R5, RZ, 0x1f ;  /* 0x00001fff05057589 */ /* 0x000ee200000e0000 */
[----:B------:R-:W-:-:S02]  /*04f0*/  LEA.HI R2, R9, R4, RZ, 0x3 ;  /* 0x0000000409027211 */ /* 0x000fc400078f18ff */
[----:B------:R-:W-:Y:S02]  /*0500*/  ISETP.NE.AND P3, PT, RZ, UR19, PT ;  /* 0x00000013ff007c0c */ /* 0x000fe4000bf65270 */
[----:B-----5:R-:W-:Y:S02]  /*0510*/  ISETP.NE.OR P0, PT, R10, RZ, !P0 ;  /* 0x000000ff0a00720c */ /* 0x020fe40004705670 */
[----:B-1----:R-:W-:Y:S02]  /*0520*/  I2FP.F32.U32 R0, UR15 ;  /* 0x0000000f00007c45 */ /* 0x002fe40008201000 */
[----:B--2---:R-:W-:Y:S02]  /*0530*/  ISETP.NE.OR P1, PT, R8, RZ, !P1 ;  /* 0x000000ff0800720c */ /* 0x004fe40004f25670 */
[----:B------:R-:W-:Y:S01]  /*0540*/  SHF.R.S32.HI R7, RZ, 0x3, R2 ;  /* 0x00000003ff077819 */ /* 0x000fe20000011402 */
[----:B------:R-:W-:Y:S01]  /*0550*/  FMUL R0, R0, UR4 ;  /* 0x0000000400007c20 */ /* 0x000fe20008400000 */
[----:B------:R-:W-:Y:S01]  /*0560*/  ULDC UR4, c[0x0][0x154] ;  /* 0x0000550000047ab9 */ /* 0x000fe20000000800 */
[----:B0-----:R-:W-:-:S02]  /*0570*/  I2FP.F32.U32 R6, UR8 ;  /* 0x0000000800067c45 */ /* 0x001fc40008201000 */
[----:B------:R-:W-:Y:S02]  /*0580*/  SHF.R.S32.HI R2, RZ, 0x1f, R2 ;  /* 0x0000001fff027819 */ /* 0x000fe40000011402 */
[----:B------:R-:W-:Y:S01]  /*0590*/  VOTEU.ALL UP2, P0 ;  /* 0x00000000003f7886 */ /* 0x000fe20000040000 */
[----:B------:R-:W-:Y:S01]  /*05a0*/  FMUL R6, R6, UR4 ;  /* 0x0000000406067c20 */ /* 0x000fe20008400000 */
[----:B------:R-:W0:Y:S01]  /*05b0*/  F2I.U32.TRUNC.NTZ R0, R0 ;  /* 0x0000000000007305 */ /* 0x000e22000020f000 */
[----:B------:R-:W-:Y:S01]  /*05c0*/  LEA.HI R2, R2, R7, RZ, 0x2 ;  /* 0x0000000702027211 */ /* 0x000fe200078f10ff */
[----:B------:R-:W-:Y:S01]  /*05d0*/  VOTEU.ALL UP3, P1 ;  /* 0x00000000003f7886 */ /* 0x000fe20000860000 */
[----:B------:R-:W1:Y:S01]  /*05e0*/  @!UP2 S2UR UR11, SR_CgaCtaId ;  /* 0x00000000000ba9c3 */ /* 0x000e620000008800 */
[----:B------:R-:W-:Y:S01]  /*05f0*/  UMOV UR4, 0x20 ;  /* 0x0000002000047882 */ /* 0x000fe20000000000 */
[----:B------:R-:W-:Y:S01]  /*0600*/  LOP3.LUT R2, R2, 0xfffffffc, RZ, 0xc0, !PT ;  /* 0xfffffffc02027812 */ /* 0x000fe200078ec0ff */
[----:B------:R-:W-:Y:S01]  /*0610*/  @!UP2 UMOV UR10, 0x400 ;  /* 0x00000400000aa882 */ /* 0x000fe20000000000 */
[----:B------:R-:W-:-:S04]  /*0620*/  @!UP2 UIADD3 UR4, -UR4, 0x100000, URZ ;  /* 0x001000000404a890 */ /* 0x000fc8000fffe13f */
[----:B------:R-:W-:Y:S02]  /*0630*/  @!UP2 USHF.L.U32 UR5, UR4, 0xb, URZ ;  /* 0x0000000b0405a899 */ /* 0x000fe4000800063f */
[----:B------:R-:W-:Y:S01]  /*0640*/  @!UP2 USHF.L.U32 UR4, UR4, 0x1, URZ ;  /* 0x000000010404a899 */ /* 0x000fe2000800063f */
[----:B------:R-:W2:Y:S01]  /*0650*/  F2I.U32.TRUNC.NTZ R6, R6 ;  /* 0x0000000600067305 */ /* 0x000ea2000020f000 */
[----:B------:R-:W-:Y:S01]  /*0660*/  VOTEU.ALL UP0, P0 ;  /* 0x00000000003f7886 */ /* 0x000fe20000000000 */
[----:B------:R-:W-:Y:S01]  /*0670*/  IMAD.IADD R2, R7, 0x1, -R2 ;  /* 0x0000000107027824 */ /* 0x000fe200078e0a02 */
[----:B------:R-:W5:Y:S01]  /*0680*/  @!UP3 S2UR UR18, SR_CgaCtaId ;  /* 0x000000000012b9c3 */ /* 0x000f620000008800 */
[----:B------:R-:W-:Y:S01]  /*0690*/  VOTEU.ALL UP1, P0 ;  /* 0x00000000003f7886 */ /* 0x000fe20000020000 */
[----:B------:R-:W-:Y:S01]  /*06a0*/  @!UP3 UMOV UR16, 0x400 ;  /* 0x000004000010b882 */ /* 0x000fe20000000000 */
[----:B------:R-:W-:Y:S01]  /*06b0*/  IMAD R2, R11, 0x4, R2 ;  /* 0x000000040b027824 */ /* 0x000fe200078e0202 */
[----:B0-----:R-:W-:Y:S01]  /*06c0*/  R2UR UR7, R0 ;  /* 0x00000000000772ca */ /* 0x001fe200000e0000 */
[----:B------:R-:W-:Y:S01]  /*06d0*/  VOTEU.ALL UP4, P1 ;  /* 0x00000000003f7886 */ /* 0x000fe20000880000 */
[----:B------:R-:W-:Y:S01]  /*06e0*/  VOTEU.ALL UP5, P1 ;  /* 0x00000000003f7886 */ /* 0x000fe200008a0000 */
[----:B------:R-:W-:Y:S01]  /*06f0*/  IMAD.SHL.U32 R7, R2, 0x4, RZ ;  /* 0x0000000402077824 */ /* 0x000fe200078e00ff */
[----:B------:R-:W0:Y:S01]  /*0700*/  LDC R0, c[0x0][0x140] ;  /* 0x00005000ff007b82 */ /* 0x000e220000000800 */
[----:B------:R-:W-:-:S02]  /*0710*/  LOP3.LUT P0, RZ, R4, 0x7, RZ, 0xc0, !PT ;  /* 0x0000000704ff7812 */ /* 0x000fc4000780c0ff */
[----:B--2---:R-:W-:Y:S02]  /*0720*/  R2UR UR9, R6 ;  /* 0x00000000060972ca */ /* 0x004fe400000e0000 */
[----:B------:R-:W-:Y:S01]  /*0730*/  LOP3.LUT R22, R2, 0xc, R7, 0x78, !PT ;  /* 0x0000000c02167812 */ /* 0x000fe200078e7807 */
[----:B-1----:R-:W-:Y:S02]  /*0740*/  @!UP2 ULEA UR13, UR11, UR10, 0x18 ;  /* 0x0000000a0b0da291 */ /* 0x002fe4000f8ec03f */
[----:B------:R-:W-:-:S04]  /*0750*/  @!UP3 UIADD3 UR10, -UR20, 0x100000, URZ ;  /* 0x00100000140ab890 */ /* 0x000fc8000fffe13f */
[----:B------:R-:W-:Y:S02]  /*0760*/  @!UP3 USHF.L.U32 UR11, UR10, 0xb, URZ ;  /* 0x0000000b0a0bb899 */ /* 0x000fe4000800063f */
[----:B------:R-:W-:Y:S01]  /*0770*/  @!UP3 USHF.L.U32 UR10, UR10, 0x1, URZ ;  /* 0x000000010a0ab899 */ /* 0x000fe2000800063f */
[----:B------:R-:W-:Y:S01]  /*0780*/  ISETP.LT.U32.AND P0, PT, R22, 0x2, !P0 ;  /* 0x000000021600780c */ /* 0x000fe20004701070 */
[----:B------:R-:W-:Y:S01]  /*0790*/  UIADD3 UR7, -UR7, URZ, URZ ;  /* 0x0000003f07077290 */ /* 0x000fe2000fffe13f */
[----:B------:R-:W-:Y:S01]  /*07a0*/  VOTEU.ALL UP2, P1 ;  /* 0x00000000003f7886 */ /* 0x000fe20000840000 */
[----:B-----5:R-:W-:Y:S02]  /*07b0*/  @!UP3 ULEA UR16, UR18, UR16, 0x18 ;  /* 0x000000101210b291 */ /* 0x020fe4000f8ec03f */
[----:B------:R-:W-:Y:S01]  /*07c0*/  UIADD3 UR9, -UR9, URZ, URZ ;  /* 0x0000003f09097290 */ /* 0x000fe2000fffe13f */
[----:B------:R-:W1:Y:S02]  /*07d0*/  FENCE.VIEW.ASYNC.S ;  /* 0x00000000000073c6 */ /* 0x000e640000000000 */
[----:B-1----:R-:W1:Y:S01]  /*07e0*/  @!UP0 SYNCS.EXCH.64 URZ, [UR13+0x70], UR4 ;  /* 0x000070040d3f85b2 */ /* 0x002e620008000100 */
[----:B------:R-:W-:Y:S01]  /*07f0*/  UIMAD UR7, UR12, UR7, UR15 ;  /* 0x000000070c0772a4 */ /* 0x000fe2000f8e020f */
[----:B------:R-:W-:Y:S01]  /*0800*/  VOTEU.ALL UP3, P1 ;  /* 0x00000000003f7886 */ /* 0x000fe20000860000 */
[----:B0-----:R-:W-:Y:S01]  /*0810*/  ISETP.EQ.U32.AND P2, PT, R0, 0x1, PT ;  /* 0x000000010000780c */ /* 0x001fe20003f42070 */
[----:B------:R0:W2:Y:S01]  /*0820*/  @!UP1 SYNCS.EXCH.64 URZ, [UR13+0x78], UR4 ;  /* 0x000078040d3f95b2 */ /* 0x0000a20008000100 */
[----:B------:R-:W-:Y:S01]  /*0830*/  NOP ;  /* 0x0000000000007918 */ /* 0x000fe20000000000 */
[----:B0-----:R-:W-:Y:S01]  /*0840*/  UIMAD UR4, UR17, UR9, UR8 ;  /* 0x00000009110472a4 */ /* 0x001fe2000f8e0208 */
[----:B------:R0:W0:Y:S05]  /*0850*/  @!UP2 SYNCS.EXCH.64 URZ, [UR16+0x50], UR10 ;  /* 0x0000500a103fa5b2 */ /* 0x00002a0008000100 */
[----:B------:R-:W-:-:S04]  /*0860*/  ISETP.NE.AND P1, PT, R22, UR4, PT ;  /* 0x0000000416007c0c */ /* 0x000fc8000bf25270 */
[----:B------:R-:W-:-:S04]  /*0870*/  ISETP.EQ.OR P1, PT, RZ, UR7, !P1 ;  /* 0x00000007ff007c0c */ /* 0x000fc8000cf22670 */
[----:B------:R-:W-:-:S04]  /*0880*/  PLOP3.LUT P0, PT, P0, P1, PT, 0x80, 0x0 ;  /* 0x000000000000781c */ /* 0x000fc80000703070 */
[----:B------:R-:W-:Y:S01]  /*0890*/  P2R R65, PR, RZ, 0x1 ;  /* 0x00000001ff417803 */ /* 0x000fe20000000000 */
[----:B------:R0:W0:Y:S01]  /*08a0*/  @!UP3 SYNCS.EXCH.64 URZ, [UR16+0x58], UR10 ;  /* 0x0000580a103fb5b2 */ /* 0x0000220008000100 */
[----:B------:R0:W0:Y:S01]  /*08b0*/  @!UP4 SYNCS.EXCH.64 URZ, [UR16+0x60], UR10 ;  /* 0x0000600a103fc5b2 */ /* 0x0000220008000100 */
[----:B------:R0:W0:Y:S01]  /*08c0*/  @!UP5 SYNCS.EXCH.64 URZ, [UR16+0x68], UR10 ;  /* 0x0000680a103fd5b2 */ /* 0x0000220008000100 */
[----:B------:R-:W-:Y:S01]  /*08d0*/  NOP ;  /* 0x0000000000007918 */ /* 0x000fe20000000000 */
[----:B-123--:R-:W-:Y:S05]  /*08e0*/  @!P2 BRA `(.L_x_3) ;  /* 0x000000000008a947 */ /* 0x00efea0003800000 */
[----:B0---4-:R-:W-:Y:S01]  /*08f0*/  UCGABAR_ARV ;  /* 0x00000000000079c7 */ /* 0x011fe20008000000 */
[----:B------:R-:W-:Y:S05]  /*0900*/  BRA `(.L_x_4) ;  /* 0x0000000000047947 */ /* 0x000fea0003800000 */
.L_x_3:
[----:B0---4-:R-:W-:Y:S01]  /*0910*/  NOP ;  /* 0x0000000000007918 */ /* 0x011fe20000000000 */
.L_x_4:
[----:B------:R-:W-:Y:S01]  /*0920*/  ULDC.64 UR4, c[0x0][0x598] ;  /* 0x0001660000047ab9 */ /* 0x000fe20000000a00 */
[----:B------:R-:W-:Y:S01]  /*0930*/  ULDC.64 UR52, c[0x0][0x208] ;  /* 0x0000820000347ab9 */ /* 0x000fe20000000a00 */
[----:B------:R-:W-:-:S04]  /*0940*/  ISETP.NE.U32.AND P0, PT, RZ, UR4, PT ;  /* 0x00000004ff007c0c */ /* 0x000fc8000bf05070 */
[----:B------:R-:W-:-:S13]  /*0950*/  ISETP.NE.AND.EX P0, PT, RZ, UR5, PT, P0 ;  /* 0x00000005ff007c0c */ /* 0x000fda000bf05300 */
[----:B------:R-:W-:Y:S05]  /*0960*/  @!P0 BRA `(.L_x_5) ;  /* 0x00000000001c8947 */ /* 0x000fea0003800000 */
[----:B------:R-:W0:Y:S02]  /*0970*/  LDC.64 R6, c[0x0][0x598] ;  /* 0x00016600ff067b82 */ /* 0x000e240000000a00 */
[----:B0-----:R-:W2:Y:S02]  /*0980*/  LDG.E.64 R6, desc[UR52][R6.64] ;  /* 0x0000003406067981 */ /* 0x001ea4000c1e1b00 */
[----:B--2---:R-:W-:-:S04]  /*0990*/  ISETP.NE.U32.AND P0, PT, R6, RZ, PT ;  /* 0x000000ff0600720c */ /* 0x004fc80003f05070 */
[----:B------:R-:W-:-:S13]  /*09a0*/  ISETP.NE.AND.EX P0, PT, R7, RZ, PT, P0 ;  /* 0x000000ff0700720c */ /* 0x000fda0003f05300 */
[----:B------:R-:W-:Y:S05]  /*09b0*/  @!P0 BRA `(.L_x_5) ;  /* 0x0000000000088947 */ /* 0x000fea0003800000 */
[----:B------:R0:W5:Y:S01]  /*09c0*/  LD.E R23, desc[UR52][R6.64] ;  /* 0x0000003406177980 */ /* 0x000162000c101900 */
[----:B------:R-:W-:Y:S05]  /*09d0*/  BRA `(.L_x_6) ;  /* 0x0000000000247947 */ /* 0x000fea0003800000 */
.L_x_5:
[----:B------:R-:W-:Y:S02]  /*09e0*/  ULDC.64 UR4, c[0x0][0x588] ;  /* 0x0001620000047ab9 */ /* 0x000fe40000000a00 */
[----:B------:R-:W-:-:S04]  /*09f0*/  ISETP.NE.U32.AND P0, PT, RZ, UR4, PT ;  /* 0x00000004ff007c0c */ /* 0x000fc8000bf05070 */
[----:B------:R-:W-:-:S13]  /*0a00*/  ISETP.NE.AND.EX P0, PT, RZ, UR5, PT, P0 ;  /* 0x00000005ff007c0c */ /* 0x000fda000bf05300 */
[----:B------:R-:W-:Y:S05]  /*0a10*/  @!P0 BRA `(.L_x_7) ;  /* 0x00000000000c8947 */ /* 0x000fea0003800000 */
[----:B------:R-:W0:Y:S02]  /*0a20*/  LDC.64 R6, c[0x0][0x588] ;  /* 0x00016200ff067b82 */ /* 0x000e240000000a00 */
[----:B0-----:R1:W5:Y:S01]  /*0a30*/  LDG.E R23, desc[UR52][R6.64] ;  /* 0x0000003406177981 */ /* 0x001362000c1e1900 */
[----:B------:R-:W-:Y:S05]  /*0a40*/  BRA `(.L_x_6) ;  /* 0x0000000000087947 */ /* 0x000fea0003800000 */
.L_x_7:
[----:B------:R-:W-:Y:S02]  /*0a50*/  ULDC UR4, c[0x0][0x580] ;  /* 0x0001600000047ab9 */ /* 0x000fe40000000800 */
[----:B------:R-:W-:-:S07]  /*0a60*/  IMAD.U32 R23, RZ, RZ, UR4 ;  /* 0x00000004ff177e24 */ /* 0x000fce000f8e00ff */
.L_x_6:
[----:B------:R-:W-:Y:S02]  /*0a70*/  ULDC.64 UR4, c[0x0][0x5a0] ;  /* 0x0001680000047ab9 */ /* 0x000fe40000000a00 */
[----:B------:R-:W-:-:S04]  /*0a80*/  ISETP.NE.U32.AND P0, PT, RZ, UR4, PT ;  /* 0x00000004ff007c0c */ /* 0x000fc8000bf05070 */
[----:B------:R-:W-:-:S13]  /*0a90*/  ISETP.NE.AND.EX P0, PT, RZ, UR5, PT, P0 ;  /* 0x00000005ff007c0c */ /* 0x000fda000bf05300 */
[----:B------:R-:W-:Y:S05]  /*0aa0*/  @!P0 BRA `(.L_x_8) ;  /* 0x00000000001c8947 */ /* 0x000fea0003800000 */
[----:B01----:R-:W0:Y:S02]  /*0ab0*/  LDC.64 R6, c[0x0][0x5a0] ;  /* 0x00016800ff067b82 */ /* 0x003e240000000a00 */
[----:B0-----:R-:W2:Y:S02]  /*0ac0*/  LDG.E.64 R6, desc[UR52][R6.64] ;  /* 0x0000003406067981 */ /* 0x001ea4000c1e1b00 */
[----:B--2---:R-:W-:-:S04]  /*0ad0*/  ISETP.NE.U32.AND P0, PT, R6, RZ, PT ;  /* 0x000000ff0600720c */ /* 0x004fc80003f05070 */
[----:B------:R-:W-:-:S13]  /*0ae0*/  ISETP.NE.AND.EX P0, PT, R7, RZ, PT, P0 ;  /* 0x000000ff0700720c */ /* 0x000fda0003f05300 */
[----:B------:R-:W-:Y:S05]  /*0af0*/  @!P0 BRA `(.L_x_8) ;  /* 0x0000000000088947 */ /* 0x000fea0003800000 */
[----:B------:R0:W5:Y:S01]  /*0b00*/  LD.E R56, desc[UR52][R6.64] ;  /* 0x0000003406387980 */ /* 0x000162000c101900 */
[----:B------:R-:W-:Y:S05]  /*0b10*/  BRA `(.L_x_9) ;  /* 0x0000000000247947 */ /* 0x000fea0003800000 */
.L_x_8:
[----:B------:R-:W-:Y:S02]  /*0b20*/  ULDC.64 UR4, c[0x0][0x590] ;  /* 0x0001640000047ab9 */ /* 0x000fe40000000a00 */
[----:B------:R-:W-:-:S04]  /*0b30*/  ISETP.NE.U32.AND P0, PT, RZ, UR4, PT ;  /* 0x00000004ff007c0c */ /* 0x000fc8000bf05070 */
[----:B------:R-:W-:-:S13]  /*0b40*/  ISETP.NE.AND.EX P0, PT, RZ, UR5, PT, P0 ;  /* 0x00000005ff007c0c */ /* 0x000fda000bf05300 */
[----:B------:R-:W-:Y:S05]  /*0b50*/  @!P0 BRA `(.L_x_10) ;  /* 0x00000000000c8947 */ /* 0x000fea0003800000 */
[----:B------:R-:W2:Y:S02]  /*0b60*/  LDC.64 R56, c[0x0][0x590] ;  /* 0x00016400ff387b82 */ /* 0x000ea40000000a00 */
[----:B--2---:R2:W5:Y:S01]  /*0b70*/  LDG.E R56, desc[UR52][R56.64] ;  /* 0x0000003438387981 */ /* 0x004562000c1e1900 */
[----:B------:R-:W-:Y:S05]  /*0b80*/  BRA `(.L_x_9) ;  /* 0x0000000000087947 */ /* 0x000fea0003800000 */
.L_x_10:
[----:B------:R-:W-:Y:S02]  /*0b90*/  ULDC UR4, c[0x0][0x584] ;  /* 0x0001610000047ab9 */ /* 0x000fe40000000800 */
[----:B------:R-:W-:-:S07]  /*0ba0*/  IMAD.U32 R56, RZ, RZ, UR4 ;  /* 0x00000004ff387e24 */ /* 0x000fce000f8e00ff */
.L_x_9:
[----:B------:R-:W-:Y:S01]  /*0bb0*/  ULDC UR4, c[0x0][0x65c] ;  /* 0x0001970000047ab9 */ /* 0x000fe20000000800 */
[----:B01----:R-:W0:Y:S01]  /*0bc0*/  LDC.64 R6, c[0x0][0x650] ;  /* 0x00019400ff067b82 */ /* 0x003e220000000a00 */
[----:B------:R-:W-:Y:S01]  /*0bd0*/  UISETP.NE.AND UP2, UPT, UR4, 0x1, UPT ;  /* 0x000000010400788c */ /* 0x000fe2000bf45270 */
[----:B------:R-:W-:Y:S01]  /*0be0*/  IMAD.MOV.U32 R18, RZ, RZ, -0x1 ;  /* 0xffffffffff127424 */ /* 0x000fe200078e00ff */
[----:B------:R-:W-:Y:S01]  /*0bf0*/  UISETP.NE.AND UP0, UPT, UR19, 0x2, UPT ;  /* 0x000000021300788c */ /* 0x000fe2000bf05270 */
[----:B------:R-:W-:Y:S01]  /*0c00*/  IMAD.MOV.U32 R2, RZ, RZ, -0x1 ;  /* 0xffffffffff027424 */ /* 0x000fe200078e00ff */
[----:B------:R-:W-:Y:S01]  /*0c10*/  UP2UR UR38, UPR, URZ, 0x4 ;  /* 0x000000043f267883 */ /* 0x000fe20008000000 */
[----:B------:R-:W-:-:S06]  /*0c20*/  IMAD.MOV.U32 R19, RZ, RZ, -0x1 ;  /* 0xffffffffff137424 */ /* 0x000fcc00078e00ff */
[----:B------:R-:W-:Y:S01]  /*0c30*/  @UP2 ULDC UR12, c[0x0][0x10] ;  /* 0x00000400000c2ab9 */ /* 0x000fe20000000800 */
[----:B------:R-:W-:Y:S01]  /*0c40*/  @UP2 UMOV UR4, UR8 ;  /* 0x0000000800042c82 */ /* 0x000fe20008000000 */
[----:B------:R-:W-:Y:S01]  /*0c50*/  @UP2 UMOV UR5, URZ ;  /* 0x0000003f00052c82 */ /* 0x000fe20008000000 */
[----:B------:R-:W-:Y:S01]  /*0c60*/  @!UP2 ULDC UR16, c[0x0][0xc] ;  /* 0x000003000010aab9 */ /* 0x000fe20000000800 */
[----:B------:R-:W-:Y:S01]  /*0c70*/  @UP2 UIMAD.WIDE.U32 UR12, UR15, UR12, UR4 ;  /* 0x0000000c0f0c22a5 */ /* 0x000fe2000f8e0004 */
[----:B------:R-:W-:Y:S02]  /*0c80*/  ULDC UR10, c[0x0][0xc] ;  /* 0x00000300000a7ab9 */ /* 0x000fe40000000800 */
[----:B------:R-:W-:Y:S01]  /*0c90*/  @UP2 UMOV UR4, URZ ;  /* 0x0000003f00042c82 */ /* 0x000fe20008000000 */
[----:B------:R-:W-:Y:S01]  /*0ca0*/  UMOV UR5, URZ ;  /* 0x0000003f00057c82 */ /* 0x000fe20008000000 */
[----:B------:R-:W-:Y:S01]  /*0cb0*/  @UP2 UIADD3 UR18, UR13, UR4, URZ ;  /* 0x000000040d122290 */ /* 0x000fe2000fffe03f */
[----:B------:R-:W-:-:S02]  /*0cc0*/  ULDC UR11, c[0x0][0x10] ;  /* 0x00000400000b7ab9 */ /* 0x000fc40000000800 */
[----:B------:R-:W-:Y:S01]  /*0cd0*/  UMOV UR4, UR15 ;  /* 0x0000000f00047c82 */ /* 0x000fe20008000000 */
[----:B------:R-:W-:Y:S02]  /*0ce0*/  UIMAD.WIDE.U32 UR10, UR10, UR11, URZ ;  /* 0x0000000b0a0a72a5 */ /* 0x000fe4000f8e003f */
[----:B------:R-:W-:Y:S01]  /*0cf0*/  @!UP2 UIMAD.WIDE.U32 UR4, UR8, UR16, UR4 ;  /* 0x000000100804a2a5 */ /* 0x000fe2000f8e0004 */
[----:B------:R-:W-:Y:S02]  /*0d00*/  ULDC UR13, c[0x0][0x14] ;  /* 0x00000500000d7ab9 */ /* 0x000fe40000000800 */
[----:B------:R-:W-:Y:S02]  /*0d10*/  UIMAD.WIDE.U32 UR50, UR10, UR13, URZ ;  /* 0x0000000d0a3272a5 */ /* 0x000fe4000f8e003f */
[----:B------:R-:W-:Y:S02]  /*0d20*/  UIMAD UR37, UR11, UR13, URZ ;  /* 0x0000000d0b2572a4 */ /* 0x000fe4000f8e023f */
[----:B------:R-:W-:Y:S01]  /*0d30*/  @!UP2 UMOV UR12, UR4 ;  /* 0x00000004000cac82 */ /* 0x000fe20008000000 */
[----:B------:R-:W-:Y:S01]  /*0d40*/  @!UP2 UMOV UR18, UR5 ;  /* 0x000000050012ac82 */ /* 0x000fe20008000000 */
[----:B------:R-:W-:-:S02]  /*0d50*/  UIADD3 UR37, UR51, UR37, URZ ;  /* 0x0000002533257290 */ /* 0x000fc4000fffe03f */
[----:B------:R-:W-:-:S04]  /*0d60*/  UIADD3 UR4, UP1, UR12, UR50, URZ ;  /* 0x000000320c047290 */ /* 0x000fc8000ff3e03f */
[----:B------:R-:W-:Y:S02]  /*0d70*/  UIADD3.X UR5, UR18, UR37, URZ, UP1, !UPT ;  /* 0x0000002512057290 */ /* 0x000fe40008ffe43f */
[----:B------:R-:W-:Y:S02]  /*0d80*/  USEL UR4, UR4, UR12, !UP0 ;  /* 0x0000000c04047287 */ /* 0x000fe4000c000000 */
[----:B------:R-:W-:-:S04]  /*0d90*/  USEL UR5, UR5, UR18, !UP0 ;  /* 0x0000001205057287 */ /* 0x000fc8000c000000 */
[----:B0-----:R-:W-:Y:S01]  /*0da0*/  ISETP.LE.U32.AND P0, PT, R6, UR4, PT ;  /* 0x0000000406007c0c */ /* 0x001fe2000bf03070 */
[----:B------:R-:W-:Y:S02]  /*0db0*/  IMAD.U32 R16, RZ, RZ, UR4 ;  /* 0x00000004ff107e24 */ /* 0x000fe4000f8e00ff */
[----:B------:R-:W-:Y:S02]  /*0dc0*/  IMAD.U32 R0, RZ, RZ, UR5 ;  /* 0x00000005ff007e24 */ /* 0x000fe4000f8e00ff */
[----:B------:R-:W-:-:S03]  /*0dd0*/  IMAD.U32 R17, RZ, RZ, UR5 ;  /* 0x00000005ff117e24 */ /* 0x000fc6000f8e00ff */
[----:B------:R-:W-:Y:S02]  /*0de0*/  ISETP.GE.U32.AND.EX P0, PT, R0, R7, PT, P0 ;  /* 0x000000070000720c */ /* 0x000fe40003f06100 */
[----:B------:R-:W-:-:S11]  /*0df0*/  PRMT R0, RZ, 0x7610, R0 ;  /* 0x00007610ff007816 */ /* 0x000fd60000000000 */
[----:B------:R-:W-:Y:S05]  /*0e00*/  @P0 BRA `(.L_x_11) ;  /* 0x0000000400500947 */ /* 0x000fea0003800000 */
[----:B------:R-:W-:Y:S01]  /*0e10*/  ULDC.64 UR18, c[0x0][0x628] ;  /* 0x00018a0000127ab9 */ /* 0x000fe20000000a00 */
[C---:B------:R-:W-:Y:S01]  /*0e20*/  R2UR UR20, R16.reuse ;  /* 0x00000000101472ca */ /* 0x040fe200000e0000 */
[----:B------:R-:W-:Y:S01]  /*0e30*/  ULDC UR16, c[0x0][0x630] ;  /* 0x00018c0000107ab9 */ /* 0x000fe20000000800 */
[----:B------:R-:W-:Y:S02]  /*0e40*/  ISETP.NE.U32.AND P0, PT, RZ, UR18, PT ;  /* 0x00000012ff007c0c */ /* 0x000fe4000bf05070 */
[----:B------:R-:W-:Y:S02]  /*0e50*/  R2UR UR4, R16 ;  /* 0x00000000100472ca */ /* 0x000fe400000e0000 */
[----:B------:R-:W-:Y:S02]  /*0e60*/  ISETP.NE.AND.EX P0, PT, RZ, UR19, PT, P0 ;  /* 0x00000013ff007c0c */ /* 0x000fe4000bf05300 */
[----:B------:R-:W-:-:S11]  /*0e70*/  R2UR UR5, R17 ;  /* 0x00000000110572ca */ /* 0x000fd600000e0000 */
[----:B------:R-:W-:Y:S05]  /*0e80*/  @!P0 BRA `(.L_x_12) ;  /* 0x0000000000308947 */ /* 0x000fea0003800000 */
[----:B------:R-:W-:Y:S01]  /*0e90*/  R2UR UR4, R16 ;  /* 0x00000000100472ca */ /* 0x000fe200000e0000 */
[----:B------:R-:W-:Y:S01]  /*0ea0*/  ULDC UR12, c[0x0][0x634] ;  /* 0x00018d00000c7ab9 */ /* 0x000fe20000000800 */
[----:B------:R-:W-:-:S11]  /*0eb0*/  R2UR UR15, R17 ;  /* 0x00000000110f72ca */ /* 0x000fd600000e0000 */
[----:B------:R-:W-:-:S04]  /*0ec0*/  UIADD3 UR12, UP1, UR4, UR12, URZ ;  /* 0x0000000c040c7290 */ /* 0x000fc8000ff3e03f */
[----:B------:R-:W-:-:S04]  /*0ed0*/  UIADD3.X UR15, URZ, UR15, URZ, UP1, !UPT ;  /* 0x0000000f3f0f7290 */ /* 0x000fc80008ffe43f */
[----:B------:R-:W-:-:S04]  /*0ee0*/  UIMAD.WIDE.U32 UR4, UR15, UR18, URZ ;  /* 0x000000120f0472a5 */ /* 0x000fc8000f8e003f */
[----:B------:R-:W-:Y:S02]  /*0ef0*/  UIMAD.WIDE.U32 UR10, UP1, UR12, UR19, UR4 ;  /* 0x000000130c0a72a5 */ /* 0x000fe4000f820004 */
[----:B------:R-:W-:Y:S02]  /*0f00*/  UIMAD.WIDE.U32 UR4, UR12, UR18, URZ ;  /* 0x000000120c0472a5 */ /* 0x000fe4000f8e003f */
[----:B------:R-:W-:Y:S02]  /*0f10*/  UIADD3.X UR13, URZ, URZ, URZ, UP1, !UPT ;  /* 0x0000003f3f0d7290 */ /* 0x000fe40008ffe43f */
[----:B------:R-:W-:Y:S01]  /*0f20*/  UIADD3 URZ, UP1, UR5, UR10, URZ ;  /* 0x0000000a053f7290 */ /* 0x000fe2000ff3e03f */
[----:B------:R-:W-:-:S03]  /*0f30*/  UMOV UR12, UR11 ;  /* 0x0000000b000c7c82 */ /* 0x000fc60008000000 */
[----:B------:R-:W-:-:S12]  /*0f40*/  UIMAD.WIDE.U32.X UR4, UR15, UR19, UR12, UP1 ;  /* 0x000000130f0472a5 */ /* 0x000fd800088e040c */
.L_x_12:
[----:B------:R-:W-:Y:S01]  /*0f50*/  USHF.R.U64 UR4, UR4, UR16, UR5 ;  /* 0x0000001004047299 */ /* 0x000fe20008001205 */
[----:B------:R-:W-:Y:S01]  /*0f60*/  R2UR UR11, R17 ;  /* 0x00000000110b72ca */ /* 0x000fe200000e0000 */
[----:B------:R-:W-:Y:S02]  /*0f70*/  USHF.R.U32.HI UR5, URZ, UR16, UR5 ;  /* 0x000000103f057299 */ /* 0x000fe40008011605 */
[----:B------:R-:W-:Y:S01]  /*0f80*/  UIADD3 UR12, UP1, URZ, -UR4, URZ ;  /* 0x800000043f0c7290 */ /* 0x000fe2000ff3e03f */
[----:B------:R-:W-:Y:S01]  /*0f90*/  ULDC.64 UR18, c[0x0][0x620] ;  /* 0x0001880000127ab9 */ /* 0x000fe20000000a00 */
[----:B------:R-:W-:Y:S02]  /*0fa0*/  UISETP.NE.AND UP2, UPT, UR38, URZ, UPT ;  /* 0x0000003f2600728c */ /* 0x000fe4000bf45270 */
[----:B------:R-:W-:Y:S01]  /*0fb0*/  UIADD3.X UR5, URZ, ~UR5, URZ, UP1, !UPT ;  /* 0x800000053f057290 */ /* 0x000fe20008ffe43f */
[----:B------:R-:W-:Y:S01]  /*0fc0*/  UMOV UR10, UR20 ;  /* 0x00000014000a7c82 */ /* 0x000fe20008000000 */
[----:B------:R-:W-:-:S02]  /*0fd0*/  ULDC UR13, c[0x0][0x618] ;  /* 0x00018600000d7ab9 */ /* 0x000fc40000000800 */
[----:B------:R-:W-:Y:S02]  /*0fe0*/  UIMAD UR5, UR5, UR18, URZ ;  /* 0x00000012050572a4 */ /* 0x000fe4000f8e023f */
[----:B------:R-:W-:Y:S02]  /*0ff0*/  UIMAD.WIDE.U32 UR10, UR12, UR18, UR10 ;  /* 0x000000120c0a72a5 */ /* 0x000fe4000f8e000a */
[----:B------:R-:W-:Y:S02]  /*1000*/  UIMAD UR12, UR12, UR19, UR5 ;  /* 0x000000130c0c72a4 */ /* 0x000fe4000f8e0205 */
[----:B------:R-:W-:Y:S02]  /*1010*/  @UP2 UIMAD UR7, UR17, UR9, UR8 ;  /* 0x00000009110722a4 */ /* 0x000fe4000f8e0208 */
[----:B------:R-:W-:Y:S01]  /*1020*/  UIADD3 UR11, UR11, UR12, URZ ;  /* 0x0000000c0b0b7290 */ /* 0x000fe2000fffe03f */
[----:B------:R-:W-:Y:S01]  /*1030*/  ULDC.64 UR8, c[0x0][0x640] ;  /* 0x0001900000087ab9 */ /* 0x000fe20000000a00 */
[----:B------:R-:W-:-:S02]  /*1040*/  ULDC UR15, c[0x0][0x608] ;  /* 0x00018200000f7ab9 */ /* 0x000fc40000000800 */
[----:B------:R-:W-:Y:S01]  /*1050*/  USHF.R.U64 UR20, UR10, UR13, UR11 ;  /* 0x0000000d0a147299 */ /* 0x000fe2000800120b */
[----:B------:R-:W-:Y:S01]  /*1060*/  ISETP.NE.U32.AND P0, PT, RZ, UR8, PT ;  /* 0x00000008ff007c0c */ /* 0x000fe2000bf05070 */
[----:B------:R-:W-:Y:S01]  /*1070*/  USHF.R.U32.HI UR11, URZ, UR13, UR11 ;  /* 0x0000000d3f0b7299 */ /* 0x000fe2000801160b */
[----:B------:R-:W-:Y:S02]  /*1080*/  ULDC UR21, c[0x0][0x658] ;  /* 0x0001960000157ab9 */ /* 0x000fe40000000800 */
[----:B------:R-:W-:Y:S01]  /*1090*/  ISETP.NE.AND.EX P0, PT, RZ, UR9, PT, P0 ;  /* 0x00000009ff007c0c */ /* 0x000fe2000bf05300 */
[----:B------:R-:W-:Y:S02]  /*10a0*/  USHF.R.U64 UR25, UR20, UR15, UR11 ;  /* 0x0000000f14197299 */ /* 0x000fe4000800120b */
[----:B------:R-:W-:Y:S01]  /*10b0*/  USHF.R.U32.HI UR11, URZ, UR15, UR11 ;  /* 0x0000000f3f0b7299 */ /* 0x000fe2000801160b */
[----:B------:R-:W-:Y:S01]  /*10c0*/  UMOV UR10, 0xffffffff ;  /* 0xffffffff000a7882 */ /* 0x000fe20000000000 */
[----:B------:R-:W-:Y:S01]  /*10d0*/  ULDC UR5, c[0x0][0x600] ;  /* 0x0001800000057ab9 */ /* 0x000fe20000000800 */
[----:B------:R-:W-:-:S02]  /*10e0*/  USHF.L.U32 UR10, UR10, UR21, URZ ;  /* 0x000000150a0a7299 */ /* 0x000fc4000800063f */
[----:B------:R-:W-:Y:S02]  /*10f0*/  USHF.R.U64 UR26, UR25, UR21, UR11 ;  /* 0x00000015191a7299 */ /* 0x000fe4000800120b */
[----:B------:R-:W-:Y:S02]  /*1100*/  ULOP3.LUT UR15, URZ, UR10, URZ, 0x33, !UPT ;  /* 0x0000000a3f0f7292 */ /* 0x000fe4000f8e333f */
[----:B------:R-:W-:Y:S02]  /*1110*/  UIADD3 UR19, UR5, -0x1, URZ ;  /* 0xffffffff05137890 */ /* 0x000fe4000fffe03f */
[----:B------:R-:W-:Y:S01]  /*1120*/  USHF.R.U32.HI UR11, URZ, UR21, UR11 ;  /* 0x000000153f0b7299 */ /* 0x000fe2000801160b */
[----:B------:R-:W-:Y:S01]  /*1130*/  ULDC UR22, c[0x0][0x648] ;  /* 0x0001920000167ab9 */ /* 0x000fe20000000800 */
[----:B------:R-:W-:Y:S01]  /*1140*/  ULDC UR23, c[0x0][0x638] ;  /* 0x00018e0000177ab9 */ /* 0x000fe20000000800 */
[----:B------:R-:W-:Y:S01]  /*1150*/  UMOV UR24, 0x1 ;  /* 0x0000000100187882 */ /* 0x000fe20000000000 */
[----:B------:R-:W-:Y:S01]  /*1160*/  UMOV UR10, UR26 ;  /* 0x0000001a000a7c82 */ /* 0x000fe20008000000 */
[----:B------:R-:W-:Y:S07]  /*1170*/  @!P0 BRA `(.L_x_13) ;  /* 0x0000000000308947 */ /* 0x000fee0003800000 */
[----:B------:R-:W-:Y:S02]  /*1180*/  ULDC UR16, c[0x0][0x64c] ;  /* 0x0001930000107ab9 */ /* 0x000fe40000000800 */
        /* <DEDUP_REMOVED lines=8> */
[----:B------:R-:W-:-:S07]  /*1210*/  UIMAD.WIDE.U32.X UR8, UR18, UR9, UR16, UP1 ;  /* 0x00000009120872a5 */ /* 0x000fce00088e0410 */
[----:B------:R-:W-:Y:S01]  /*1220*/  UMOV UR10, UR8 ;  /* 0x00000008000a7c82 */ /* 0x000fe20008000000 */
[----:B------:R-:W-:-:S05]  /*1230*/  UMOV UR11, UR9 ;  /* 0x00000009000b7c82 */ /* 0x000fca0008000000 */
.L_x_13:
[----:B------:R-:W-:Y:S01]  /*1240*/  USHF.R.U64 UR9, UR10, UR22, UR11 ;  /* 0x000000160a097299 */ /* 0x000fe2000800120b */
[----:B------:R-:W-:Y:S01]  /*1250*/  IMAD.MOV.U32 R0, RZ, RZ, 0x1 ;  /* 0x00000001ff007424 */ /* 0x000fe200078e00ff */
[----:B------:R-:W-:Y:S01]  /*1260*/  USHF.L.U32 UR8, UR24, UR21, URZ ;  /* 0x0000001518087299 */ /* 0x000fe2000800063f */
[----:B------:R-:W-:Y:S01]  /*1270*/  IMAD.U32 R19, RZ, RZ, UR4 ;  /* 0x00000004ff137e24 */ /* 0x000fe2000f8e00ff */
[----:B------:R-:W-:Y:S02]  /*1280*/  ULOP3.LUT UR15, UR25, UR15, URZ, 0xc0, !UPT ;  /* 0x0000000f190f7292 */ /* 0x000fe4000f8ec03f */
[----:B------:R-:W-:Y:S02]  /*1290*/  UIADD3 UR10, -UR9, URZ, URZ ;  /* 0x0000003f090a7290 */ /* 0x000fe4000fffe13f */
[----:B------:R-:W-:Y:S02]  /*12a0*/  UIMAD UR15, UR8, UR9, UR15 ;  /* 0x00000009080f72a4 */ /* 0x000fe4000f8e020f */
[----:B------:R-:W-:-:S02]  /*12b0*/  ULOP3.LUT UR19, UR20, UR19, URZ, 0xc0, !UPT ;  /* 0x0000001314137292 */ /* 0x000fc4000f8ec03f */
[----:B------:R-:W-:Y:S01]  /*12c0*/  UIMAD UR8, UR10, UR23, UR26 ;  /* 0x000000170a0872a4 */ /* 0x000fe2000f8e021a */
[----:B------:R-:W-:Y:S01]  /*12d0*/  ULDC UR9, c[0x0][0x610] ;  /* 0x0001840000097ab9 */ /* 0x000fe20000000800 */
[----:B------:R-:W-:Y:S02]  /*12e0*/  UISETP.NE.AND UP1, UPT, UR38, URZ, UPT ;  /* 0x0000003f2600728c */ /* 0x000fe4000bf25270 */
[----:B------:R-:W-:Y:S02]  /*12f0*/  UIMAD UR7, UR15, UR9, UR7 ;  /* 0x000000090f0772a4 */ /* 0x000fe4000f8e0207 */
[----:B------:R-:W-:-:S04]  /*1300*/  UIMAD UR8, UR8, UR5, UR19 ;  /* 0x00000005080872a4 */ /* 0x000fc8000f8e0213 */
[----:B------:R-:W-:Y:S02]  /*1310*/  USEL UR5, UR8, UR7, !UP1 ;  /* 0x0000000708057287 */ /* 0x000fe4000c800000 */
[----:B------:R-:W-:-:S04]  /*1320*/  USEL UR7, UR7, UR8, !UP1 ;  /* 0x0000000807077287 */ /* 0x000fc8000c800000 */
[----:B------:R-:W-:Y:S02]  /*1330*/  IMAD.U32 R2, RZ, RZ, UR5 ;  /* 0x00000005ff027e24 */ /* 0x000fe4000f8e00ff */
[----:B------:R-:W-:-:S07]  /*1340*/  IMAD.U32 R18, RZ, RZ, UR7 ;  /* 0x00000007ff127e24 */ /* 0x000fce000f8e00ff */
.L_x_11:
[----:B------:R-:W-:Y:S05]  /*1350*/  @!P2 BRA `(.L_x_14) ;  /* 0x00000000000ca947 */ /* 0x000fea0003800000 */
[----:B------:R-:W-:Y:S01]  /*1360*/  UCGABAR_WAIT ;  /* 0x0000000000007dc7 */ /* 0x000fe20008000000 */
[----:B------:R-:W-:Y:S01]  /*1370*/  CCTL.IVALL ;  /* 0x00000000ff00798f */ /* 0x000fe20002000000 */
[----:B------:R-:W-:Y:S05]  /*1380*/  BRA `(.L_x_15) ;  /* 0x0000000000047947 */ /* 0x000fea0003800000 */
.L_x_14:
[----:B------:R-:W-:Y:S06]  /*1390*/  BAR.SYNC.DEFER_BLOCKING 0x0 ;  /* 0x0000000000007b1d */ /* 0x000fec0000010000 */
.L_x_15:
[----:B------:R-:W-:Y:S02]  /*13a0*/  ULDC UR4, c[0x0][0x28c] ;  /* 0x0000a30000047ab9 */ /* 0x000fe40000000800 */
[----:B------:R-:W-:-:S04]  /*13b0*/  UIADD3 UR4, UR4, 0x1f, URZ ;  /* 0x0000001f04047890 */ /* 0x000fc8000fffe03f */
[----:B------:R-:W-:-:S04]  /*13c0*/  USHF.R.S32.HI UR5, URZ, 0x1f, UR4 ;  /* 0x0000001f3f057899 */ /* 0x000fc80008011404 */
[----:B------:R-:W-:-:S04]  /*13d0*/  ULEA.HI UR5, UR5, UR4, URZ, 0x5 ;  /* 0x0000000405057291 */ /* 0x000fc8000f8f283f */
[----:B------:R-:W-:Y:S01]  /*13e0*/  USHF.R.S32.HI UR39, URZ, 0x5, UR5 ;  /* 0x000000053f277899 */ /* 0x000fe20008011405 */
[----:B------:R-:W-:Y:S11]  /*13f0*/  @!P3 BRA `(.L_x_16) ;  /* 0x0000003400ecb947 */ /* 0x000ff60003800000 */
[----:B------:R-:W-:-:S06]  /*1400*/  UISETP.GT.U32.AND UP1, UPT, UR14, 0x1, UPT ;  /* 0x000000010e00788c */ /* 0x000fcc000bf24070 */
[----:B------:R-:W-:-:S13]  /*1410*/  PLOP3.LUT P0, PT, PT, PT, UP1, 0x80, 0x0 ;  /* 0x000000000000781c */ /* 0x000fda0003f0f018 */
[----:B------:R-:W-:Y:S05]  /*1420*/  @P0 EXIT ;  /* 0x000000000000094d */ /* 0x000fea0003800000 */
.L_x_17:
[----:B------:R-:W-:-:S08]  /*1430*/  NOP ;  /* 0x0000000000007918 */ /* 0x000fd00000000000 */
[----:B------:R-:W0:Y:S02]  /*1440*/  USETMAXREG.TRY_ALLOC.CTAPOOL UP1, 0xe8 ;  /* 0x000000e8000079c8 */ /* 0x000e240008020600 */
[----:B0-----:R-:W-:-:S13]  /*1450*/  PLOP3.LUT P0, PT, PT, PT, UP1, 0x80, 0x0 ;  /* 0x000000000000781c */ /* 0x001fda0003f0f018 */
[----:B------:R-:W-:Y:S05]  /*1460*/  @!P0 BRA `(.L_x_17) ;  /* 0xfffffffc00f08947 */ /* 0x000fea000383ffff */
[----:B------:R-:W-:-:S13]  /*1470*/  LOP3.LUT P0, RZ, R0, 0xff, RZ, 0xc0, !PT ;  /* 0x000000ff00ff7812 */ /* 0x000fda000780c0ff */
[----:B------:R-:W-:Y:S05]  /*1480*/  @!P0 EXIT ;  /* 0x000000000000894d */ /* 0x000fea0003800000 */
[----:B------:R-:W0:Y:S01]  /*1490*/  S2UR UR5, SR_CgaCtaId ;  /* 0x00000000000579c3 */ /* 0x000e220000008800 */
[----:B------:R-:W-:Y:S01]  /*14a0*/  VIADD R5, R5, 0xffffffff ;  /* 0xffffffff05057836 */ /* 0x000fe20000000000 */
[CC--:B------:R-:W-:Y:S01]  /*14b0*/  LEA.HI R0, R9.reuse, R4.reuse, RZ, 0x2 ;  /* 0x0000000409007211 */ /* 0x0c0fe200078f10ff */
[----:B------:R-:W-:Y:S01]  /*14c0*/  USHF.R.U32.HI UR4, URZ, 0x2, UR39 ;  /* 0x000000023f047899 */ /* 0x000fe20008011627 */
[----:B------:R-:W-:Y:S01]  /*14d0*/  LEA.HI R9, R9, R4, RZ, 0x5 ;  /* 0x0000000409097211 */ /* 0x000fe200078f28ff */
[----:B------:R-:W-:Y:S01]  /*14e0*/  UMOV UR42, 0x400 ;  /* 0x00000400002a7882 */ /* 0x000fe20000000000 */
[----:B------:R-:W-:Y:S01]  /*14f0*/  R2UR UR49, R5 ;  /* 0x00000000053172ca */ /* 0x000fe200000e0000 */
[----:B------:R-:W-:Y:S01]  /*1500*/  ULOP3.LUT UR43, UR39, 0x3, URZ, 0xc0, !UPT ;  /* 0x00000003272b7892 */ /* 0x000fe2000f8ec03f */
[--C-:B------:R-:W-:Y:S01]  /*1510*/  SHF.R.S32.HI R58, RZ, 0x2, R0.reuse ;  /* 0x00000002ff3a7819 */ /* 0x100fe20000011400 */
[----:B------:R-:W-:Y:S01]  /*1520*/  ULOP3.LUT UR4, UR4, 0x1, URZ, 0xc0, !UPT ;  /* 0x0000000104047892 */ /* 0x000fe2000f8ec03f */
[----:B------:R-:W-:Y:S01]  /*1530*/  SHF.R.S32.HI R3, RZ, 0x1f, R0 ;  /* 0x0000001fff037819 */ /* 0x000fe20000011400 */
[----:B------:R-:W-:Y:S01]  /*1540*/  USEL UR43, UR43, URZ, !UP0 ;  /* 0x0000003f2b2b7287 */ /* 0x000fe2000c000000 */
[----:B------:R-:W-:Y:S01]  /*1550*/  SHF.R.S32.HI R9, RZ, 0x5, R9 ;  /* 0x00000005ff097819 */ /* 0x000fe20000011409 */
[----:B------:R-:W-:Y:S01]  /*1560*/  UISETP.EQ.U32.AND UP0, UPT, UR4, 0x1, !UP0 ;  /* 0x000000010400788c */ /* 0x000fe2000c702070 */
[----:B------:R-:W-:Y:S01]  /*1570*/  LEA.HI R3, R3, R58, RZ, 0x3 ;  /* 0x0000003a03037211 */ /* 0x000fe200078f18ff */
[----:B------:R-:W-:Y:S01]  /*1580*/  UISETP.LT.AND UP1, UPT, UR39, 0x1, UPT ;  /* 0x000000012700788c */ /* 0x000fe2000bf21270 */
[----:B--2---:R-:W-:Y:S01]  /*1590*/  LOP3.LUT R57, R0, 0xfffffffc, RZ, 0xc0, !PT ;  /* 0xfffffffc00397812 */ /* 0x004fe200078ec0ff */
[----:B------:R-:W-:Y:S01]  /*15a0*/  ULDC UR6, c[0x0][0x284] ;  /* 0x0000a10000067ab9 */ /* 0x000fe20000000800 */
[----:B------:R-:W-:Y:S01]  /*15b0*/  LOP3.LUT R3, R3, 0xfffffff8, RZ, 0xc0, !PT ;  /* 0xfffffff803037812 */ /* 0x000fe200078ec0ff */
[----:B------:R-:W-:Y:S01]  /*15c0*/  USHF.L.U32 UR49, UR49, 0x3, URZ ;  /* 0x0000000331317899 */ /* 0x000fe2000800063f */
[----:B------:R-:W-:Y:S01]  /*15d0*/  ISETP.NE.AND P0, PT, R5, RZ, PT ;  /* 0x000000ff0500720c */ /* 0x000fe20003f05270 */
[----:B------:R-:W-:Y:S01]  /*15e0*/  USEL UR45, UR39, 0x1, UP1 ;  /* 0x00000001272d7887 */ /* 0x000fe20008800000 */
[----:B------:R-:W-:Y:S01]  /*15f0*/  IMAD.IADD R57, R4, 0x1, -R57 ;  /* 0x0000000104397824 */ /* 0x000fe200078e0a39 */
[----:B------:R-:W-:Y:S01]  /*1600*/  ULOP3.LUT UR40, UR36, 0x1, URZ, 0xfc, !UPT ;  /* 0x0000000124287892 */ /* 0x000fe2000f8efc3f */
[----:B------:R-:W-:Y:S01]  /*1610*/  IMAD.IADD R58, R58, 0x1, -R3 ;  /* 0x000000013a3a7824 */ /* 0x000fe200078e0a03 */
[----:B0-----:R-:W-:Y:S01]  /*1620*/  ULEA UR42, UR5, UR42, 0x18 ;  /* 0x0000002a052a7291 */ /* 0x001fe2000f8ec03f */
[----:B------:R-:W-:Y:S01]  /*1630*/  IMAD.U32 R61, RZ, RZ, UR49 ;  /* 0x00000031ff3d7e24 */ /* 0x000fe2000f8e00ff */
[----:B------:R-:W-:Y:S01]  /*1640*/  SEL R70, RZ, 0x1, P0 ;  /* 0x00000001ff467807 */ /* 0x000fe20000000000 */
[--C-:B------:R-:W-:Y:S01]  /*1650*/  IMAD R64, R9, -0x10, -R58.reuse ;  /* 0xfffffff009407824 */ /* 0x100fe200078e0a3a */
[----:B------:R-:W-:Y:S01]  /*1660*/  UIADD3 UR44, UR42, 0x50, URZ ;  /* 0x000000502a2c7890 */ /* 0x000fe2000fffe03f */
[--C-:B------:R-:W-:Y:S01]  /*1670*/  SHF.R.S32.HI R59, RZ, 0x1f, R58.reuse ;  /* 0x0000001fff3b7819 */ /* 0x100fe2000001143a */
[----:B------:R-:W-:Y:S01]  /*1680*/  UIADD3 UR4, UR42, 0x4180, URZ ;  /* 0x000041802a047890 */ /* 0x000fe2000fffe03f */
[C---:B------:R-:W-:Y:S01]  /*1690*/  LOP3.LUT R63, R61.reuse, 0x8, RZ, 0xc0, !PT ;  /* 0x000000083d3f7812 */ /* 0x040fe200078ec0ff */
[----:B------:R-:W-:Y:S01]  /*16a0*/  UIADD3 UR5, UR42, 0x180, URZ ;  /* 0x000001802a057890 */ /* 0x000fe2000fffe03f */
[----:B------:R-:W-:Y:S01]  /*16b0*/  LOP3.LUT R61, R61, 0x8, RZ, 0xc, !PT ;  /* 0x000000083d3d7812 */ /* 0x000fe200078e0cff */
[----:B------:R-:W-:Y:S01]  /*16c0*/  USHF.R.U32.HI UR4, URZ, 0x4, UR4 ;  /* 0x000000043f047899 */ /* 0x000fe20008011604 */
[----:B------:R-:W-:Y:S01]  /*16d0*/  IMAD.U32 R60, RZ, RZ, UR44 ;  /* 0x0000002cff3c7e24 */ /* 0x000fe2000f8e00ff */
[----:B------:R-:W-:Y:S01]  /*16e0*/  USHF.R.U32.HI UR5, URZ, 0x4, UR5 ;  /* 0x000000043f057899 */ /* 0x000fe20008011605 */
[----:B------:R-:W-:Y:S01]  /*16f0*/  IMAD.WIDE R58, R9, 0x10, R58 ;  /* 0x00000010093a7825 */ /* 0x000fe200078e023a */
[----:B------:R-:W-:Y:S01]  /*1700*/  ULOP3.LUT UR4, UR4, 0x3fff, URZ, 0xc0, !UPT ;  /* 0x00003fff04047892 */ /* 0x000fe2000f8ec03f */
[----:B------:R-:W-:Y:S01]  /*1710*/  LOP3.LUT R63, R63, 0x18, RZ, 0x3c, !PT ;  /* 0x000000183f3f7812 */ /* 0x000fe200078e3cff */
[----:B------:R-:W-:Y:S01]  /*1720*/  ULOP3.LUT UR5, UR5, 0x3fff, URZ, 0xc0, !UPT ;  /* 0x00003fff05057892 */ /* 0x000fe2000f8ec03f */
[----:B------:R-:W-:Y:S01]  /*1730*/  VIADD R62, R60, UR49 ;  /* 0x000000313c3e7c36 */ /* 0x000fe20008000000 */
[----:B------:R-:W-:Y:S01]  /*1740*/  USHF.L.U32 UR41, UR39, 0x1, URZ ;  /* 0x0000000127297899 */ /* 0x000fe2000800063f */
[----:B------:R-:W-:Y:S01]  /*1750*/  VIADD R64, R64, UR6 ;  /* 0x0000000640407c36 */ /* 0x000fe20008000000 */
[----:B------:R-:W-:-:S02]  /*1760*/  UIADD3 UR45, -UR45, UR39, URZ ;  /* 0x000000272d2d7290 */ /* 0x000fc4000fffe13f */
[----:B------:R-:W-:Y:S02]  /*1770*/  USEL UR46, URZ, 0x1, !UP0 ;  /* 0x000000013f2e7887 */ /* 0x000fe4000c000000 */
[----:B------:R-:W-:Y:S02]  /*1780*/  ULOP3.LUT UR47, UR4, 0x10000, URZ, 0xfc, !UPT ;  /* 0x00010000042f7892 */ /* 0x000fe4000f8efc3f */
[----:B------:R-:W-:-:S12]  /*1790*/  ULOP3.LUT UR48, UR5, 0x10000, URZ, 0xfc, !UPT ;  /* 0x0001000005307892 */ /* 0x000fd8000f8efc3f */
.L_x_101:
[----:B------:R-:W-:Y:S01]  /*17a0*/  SHF.L.U32 R3, R70, 0x1f, RZ ;  /* 0x0000001f46037819 */ /* 0x000fe200000006ff */
[----:B------:R-:W-:Y:S02]  /*17b0*/  ULDC UR4, c[0x0][0x28c] ;  /* 0x0000a30000047ab9 */ /* 0x000fe40000000800 */
[----:B------:R-:W-:Y:S01]  /*17c0*/  ISETP.LT.AND P1, PT, RZ, UR4, PT ;  /* 0x00000004ff007c0c */ /* 0x000fe2000bf21270 */
[----:B------:R-:W0:Y:S02]  /*17d0*/  SYNCS.PHASECHK.TRANS64.TRYWAIT P0, [R60+UR49], R3 ;  /* 0x000000033c0075a7 */ /* 0x000e240008000171 */
[----:B0-23--:R-:W-:Y:S10]  /*17e0*/  @!P0 BRA `(.L_x_18) ;  /* 0x0000004400048947 */ /* 0x00dff40003800000 */
.L_x_123:
[----:B------:R-:W-:Y:S05]  /*17f0*/  @P1 BRA `(.L_x_19) ;  /* 0x0000000000401947 */ /* 0x000fea0003800000 */
[----:B------:R-:W-:Y:S01]  /*1800*/  MOV R0, 0x0 ;  /* 0x0000000000007802 */ /* 0x000fe20000000f00 */
[----:B------:R-:W-:Y:S01]  /*1810*/  ULDC.64 UR4, c[0x4][0x68] ;  /* 0x01001a0000047ab9 */ /* 0x000fe20000000a00 */
[----:B------:R-:W-:Y:S01]  /*1820*/  ULDC.64 UR6, c[0x4][0x8] ;  /* 0x0100020000067ab9 */ /* 0x000fe20000000a00 */
[----:B------:R-:W-:Y:S01]  /*1830*/  IMAD.U32 R4, RZ, RZ, UR4 ;  /* 0x00000004ff047e24 */ /* 0x000fe2000f8e00ff */
[----:B------:R1:W2:Y:S01]  /*1840*/  LDC.64 R14, c[0x4][R0] ;  /* 0x01000000000e7b82 */ /* 0x0002a20000000a00 */
[----:B------:R-:W-:Y:S01]  /*1850*/  IMAD.U32 R5, RZ, RZ, UR5 ;  /* 0x00000005ff057e24 */ /* 0x000fe2000f8e00ff */
[----:B------:R-:W-:Y:S01]  /*1860*/  ULDC.64 UR4, c[0x4][0x70] ;  /* 0x01001c0000047ab9 */ /* 0x000fe20000000a00 */
[----:B------:R-:W-:Y:S02]  /*1870*/  IMAD.U32 R10, RZ, RZ, UR6 ;  /* 0x00000006ff0a7e24 */ /* 0x000fe4000f8e00ff */
[----:B------:R-:W-:Y:S02]  /*1880*/  IMAD.U32 R6, RZ, RZ, UR4 ;  /* 0x00000004ff067e24 */ /* 0x000fe4000f8e00ff */
[----:B------:R-:W-:-:S02]  /*1890*/  IMAD.U32 R7, RZ, RZ, UR5 ;  /* 0x00000005ff077e24 */ /* 0x000fc4000f8e00ff */
[----:B------:R-:W-:Y:S02]  /*18a0*/  IMAD.U32 R11, RZ, RZ, UR7 ;  /* 0x00000007ff0b7e24 */ /* 0x000fe4000f8e00ff */
[----:B------:R-:W-:Y:S02]  /*18b0*/  IMAD.MOV.U32 R8, RZ, RZ, 0x1e1 ;  /* 0x000001e1ff087424 */ /* 0x000fe400078e00ff */
[----:B------:R-:W-:Y:S02]  /*18c0*/  IMAD.MOV.U32 R12, RZ, RZ, 0x1 ;  /* 0x00000001ff0c7424 */ /* 0x000fe400078e00ff */
[----:B-1----:R-:W-:-:S07]  /*18d0*/  IMAD.MOV.U32 R13, RZ, RZ, RZ ;  /* 0x000000ffff0d7224 */ /* 0x002fce00078e00ff */
[----:B------:R-:W-:-:S07]  /*18e0*/  LEPC R20, `(.L_x_19) ;  /* 0x000000001014794e */ /* 0x000fce0000000000 */
[----:B0-2--5:R-:W-:Y:S05]  /*18f0*/  CALL.ABS.NOINC R14 ;  /* 0x000000000e007343 */ /* 0x025fea0003c00000 */
.L_x_19:
[----:B------:R-:W-:-:S05]  /*1900*/  IMAD.U32 R0, RZ, RZ, UR40 ;  /* 0x00000028ff007e24 */ /* 0x000fca000f8e00ff */
[----:B------:R-:W-:-:S13]  /*1910*/  ISETP.NE.AND P0, PT, R0, 0x3, PT ;  /* 0x000000030000780c */ /* 0x000fda0003f05270 */
[----:B------:R-:W-:Y:S05]  /*1920*/  @!P0 BRA `(.L_x_20) ;  /* 0x0000000000048947 */ /* 0x000fea0003800000 */
[----:B------:R-:W-:Y:S01]  /*1930*/  BPT.TRAP 0x1 ;  /* 0x000000040000795c */ /* 0x000fe20000300000 */
.L_x_20:
[----:B0-----:R-:W-:Y:S02]  /*1940*/  IMAD.U32 R3, RZ, RZ, UR43 ;  /* 0x0000002bff037e24 */ /* 0x001fe4000f8e00ff */
[----:B------:R-:W-:-:S03]  /*1950*/  IMAD.U32 R0, RZ, RZ, UR46 ;  /* 0x0000002eff007e24 */ /* 0x000fc6000f8e00ff */
[----:B------:R-:W-:Y:S02]  /*1960*/  LEA R3, R3, UR42, 0x3 ;  /* 0x0000002a03037c11 */ /* 0x000fe4000f8e18ff */
[----:B------:R-:W-:-:S04]  /*1970*/  SHF.L.U32 R0, R0, 0x1f, RZ ;  /* 0x0000001f00007819 */ /* 0x000fc800000006ff */
[----:B------:R0:W1:Y:S01]  /*1980*/  SYNCS.PHASECHK.TRANS64.TRYWAIT P1, [R3+URZ], R0 ;  /* 0x00000000030075a7 */ /* 0x000062000802017f */
[----:B------:R-:W-:Y:S05]  /*1990*/  @!P0 BRA `(.L_x_21) ;  /* 0x0000000000048947 */ /* 0x000fea0003800000 */
[----:B------:R-:W-:Y:S01]  /*19a0*/  BPT.TRAP 0x1 ;  /* 0x000000040000795c */ /* 0x000fe20000300000 */
.L_x_21:
[----:B-1----:R-:W-:Y:S05]  /*19b0*/  @P1 BRA `(.L_x_22) ;  /* 0x0000000000081947 */ /* 0x002fea0003800000 */
[----:B------:R-:W1:Y:S02]  /*19c0*/  SYNCS.PHASECHK.TRANS64.TRYWAIT P1, [R3+URZ], R0 ;  /* 0x00000000030075a7 */ /* 0x000e64000802017f */
[----:B-1----:R-:W-:Y:S05]  /*19d0*/  @!P1 BRA `(.L_x_23) ;  /* 0x00000040009c9947 */ /* 0x002fea0003800000 */
.L_x_22:
[----:B------:R-:W-:Y:S05]  /*19e0*/  WARPSYNC.ALL ;  /* 0x0000000000007948 */ /* 0x000fea0003800000 */
[----:B------:R-:W-:Y:S01]  /*19f0*/  ULEA UR4, UR43, UR48, 0x8 ;  /* 0x000000302b047291 */ /* 0x000fe2000f8e403f */
[----:B------:R-:W-:Y:S01]  /*1a00*/  WARPGROUP.ARRIVE ;  /* 0x00000000000079c5 */ /* 0x000fe20000000000 */
[----:B------:R-:W-:Y:S01]  /*1a10*/  ULEA UR6, UR43, UR47, 0x8 ;  /* 0x0000002f2b067291 */ /* 0x000fe2000f8e403f */
[----:B01----:R-:W-:Y:S01]  /*1a20*/  IMAD.U32 R0, RZ, RZ, UR45 ;  /* 0x0000002dff007e24 */ /* 0x003fe2000f8e00ff */
[----:B------:R-:W-:Y:S01]  /*1a30*/  UMOV UR5, 0x80000020 ;  /* 0x8000002000057882 */ /* 0x000fe20000000000 */
[----:B------:R-:W-:-:S03]  /*1a40*/  UMOV UR7, 0x80000020 ;  /* 0x8000002000077882 */ /* 0x000fc60000000000 */
[----:B------:R-:W-:-:S03]  /*1a50*/  ISETP.GE.AND P1, PT, R0, 0x1, PT ;  /* 0x000000010000780c */ /* 0x000fc60003f26270 */
[----:B------:R-:W-:Y:S01]  /*1a60*/  HGMMA.64x64x16.F32.BF16 R24, gdesc[UR4], RZ, !UPT, gsb0 ;  /* 0x00e00000041879f0 */ /* 0x000fe2000c0018ff */
[----:B------:R-:W-:Y:S02]  /*1a70*/  UIADD3 UR4, UR4, 0x2, URZ ;  /* 0x0000000204047890 */ /* 0x000fe4000fffe03f */
[----:B------:R-:W-:Y:S01]  /*1a80*/  UIADD3 UR6, UR6, 0x2, URZ ;  /* 0x0000000206067890 */ /* 0x000fe2000fffe03f */
[----:B------:R-:W-:Y:S01]  /*1a90*/  UMOV UR5, 0x80000020 ;  /* 0x8000002000057882 */ /* 0x000fe20000000000 */
[----:B------:R-:W-:Y:S01]  /*1aa0*/  UMOV UR7, 0x80000020 ;  /* 0x8000002000077882 */ /* 0x000fe20000000000 */
[----:B------:R-:W-:Y:S02]  /*1ab0*/  WARPGROUP.DEPBAR.LE gsb0, 0x0 ;  /* 0x00008000000079c5 */ /* 0x000fe40000010000 */
[----:B------:R-:W-:-:S06]  /*1ac0*/  WARPGROUP.ARRIVE ;  /* 0x00000000000079c5 */ /* 0x000fcc0000000000 */
[----:B------:R-:W-:Y:S03]  /*1ad0*/  HGMMA.64x64x16.F32.BF16 R24, gdesc[UR4], R24, gsb0 ;  /* 0x00e00000041879f0 */ /* 0x000fe60008001818 */
[----:B------:R-:W-:Y:S02]  /*1ae0*/  WARPGROUP.DEPBAR.LE gsb0, 0x0 ;  /* 0x00008000000079c5 */ /* 0x000fe40000010000 */
[----:B------:R-:W-:Y:S05]  /*1af0*/  @!P1 BRA `(.L_x_24) ;  /* 0x0000000000d89947 */ /* 0x000fea0003800000 */
[----:B------:R-:W-:Y:S01]  /*1b00*/  UIADD3 UR4, UR43, 0x1, URZ ;  /* 0x000000012b047890 */ /* 0x000fe2000fffe03f */
[----:B------:R-:W-:Y:S02]  /*1b10*/  IMAD.U32 R0, RZ, RZ, UR45 ;  /* 0x0000002dff007e24 */ /* 0x000fe4000f8e00ff */
[----:B------:R-:W-:Y:S01]  /*1b20*/  IMAD.U32 R3, RZ, RZ, UR43 ;  /* 0x0000002bff037e24 */ /* 0x000fe2000f8e00ff */
[----:B------:R-:W-:-:S04]  /*1b30*/  UISETP.NE.AND UP0, UPT, UR4, 0x4, UPT ;  /* 0x000000040400788c */ /* 0x000fc8000bf05270 */
[----:B------:R-:W-:Y:S02]  /*1b40*/  USEL UR5, URZ, 0x1, UP0 ;  /* 0x000000013f057887 */ /* 0x000fe40008000000 */
[----:B------:R-:W-:Y:S02]  /*1b50*/  USEL UR8, UR4, URZ, UP0 ;  /* 0x0000003f04087287 */ /* 0x000fe40008000000 */
[----:B------:R-:W-:-:S06]  /*1b60*/  ULOP3.LUT UR5, UR46, UR5, URZ, 0x3c, !UPT ;  /* 0x000000052e057292 */ /* 0x000fcc000f8e3c3f */
[----:B------:R-:W-:-:S07]  /*1b70*/  IMAD.U32 R6, RZ, RZ, UR5 ;  /* 0x00000005ff067e24 */ /* 0x000fce000f8e00ff */
.L_x_31:
[----:B------:R-:W-:Y:S05]  /*1b80*/  @!P0 BRA `(.L_x_25) ;  /* 0x0000000000048947 */ /* 0x000fea0003800000 */
[----:B------:R-:W-:Y:S01]  /*1b90*/  BPT.TRAP 0x1 ;  /* 0x000000040000795c */ /* 0x000fe20000300000 */
.L_x_25:
[----:B------:R-:W-:Y:S01]  /*1ba0*/  ULEA UR4, UR8, UR42, 0x3 ;  /* 0x0000002a08047291 */ /* 0x000fe2000f8e183f */
[----:B------:R-:W-:-:S08]  /*1bb0*/  SHF.L.U32 R4, R6, 0x1f, RZ ;  /* 0x0000001f06047819 */ /* 0x000fd000000006ff */
[----:B------:R0:W1:Y:S01]  /*1bc0*/  SYNCS.PHASECHK.TRANS64.TRYWAIT P1, [UR4], R4 ;  /* 0x00000004ff0075a7 */ /* 0x0000620008020144 */
[----:B------:R-:W-:Y:S05]  /*1bd0*/  @!P0 BRA `(.L_x_26) ;  /* 0x0000000000048947 */ /* 0x000fea0003800000 */
[----:B------:R-:W-:Y:S01]  /*1be0*/  BPT.TRAP 0x1 ;  /* 0x000000040000795c */ /* 0x000fe20000300000 */
.L_x_26:
[----:B-1----:R-:W-:Y:S05]  /*1bf0*/  @P1 BRA `(.L_x_27) ;  /* 0x0000000000081947 */ /* 0x002fea0003800000 */
[----:B------:R-:W1:Y:S02]  /*1c00*/  SYNCS.PHASECHK.TRANS64.TRYWAIT P1, [UR4], R4 ;  /* 0x00000004ff0075a7 */ /* 0x000e640008020144 */
[----:B-1----:R-:W-:Y:S05]  /*1c10*/  @!P1 BRA `(.L_x_28) ;  /* 0x0000004000209947 */ /* 0x002fea0003800000 */
.L_x_27:
[----:B------:R-:W-:Y:S01]  /*1c20*/  ULEA UR4, UR8, UR48, 0x8 ;  /* 0x0000003008047291 */ /* 0x000fe2000f8e403f */
[----:B------:R-:W-:Y:S01]  /*1c30*/  WARPGROUP.ARRIVE ;  /* 0x00000000000079c5 */ /* 0x000fe20000000000 */
[----:B------:R-:W-:Y:S01]  /*1c40*/  ULEA UR6, UR8, UR47, 0x8 ;  /* 0x0000002f08067291 */ /* 0x000fe2000f8e403f */
[----:B------:R-:W-:Y:S01]  /*1c50*/  UMOV UR5, 0x80000020 ;  /* 0x8000002000057882 */ /* 0x000fe20000000000 */
[----:B------:R-:W-:-:S07]  /*1c60*/  UMOV UR7, 0x80000020 ;  /* 0x8000002000077882 */ /* 0x000fce0000000000 */
[----:B------:R-:W-:Y:S01]  /*1c70*/  HGMMA.64x64x16.F32.BF16 R24, gdesc[UR4], R24, gsb0 ;  /* 0x00e00000041879f0 */ /* 0x000fe20008001818 */
        /* <DEDUP_REMOVED lines=9> */
[----:B------:R-:W-:Y:S01]  /*1d10*/  BPT.TRAP 0x1 ;  /* 0x000000040000795c */ /* 0x000fe20000300000 */
.L_x_29:
[----:B------:R-:W-:Y:S01]  /*1d20*/  ISETP.NE.AND P1, PT, R65, RZ, PT ;  /* 0x000000ff4100720c */ /* 0x000fe20003f25270 */
[----:B------:R-:W-:-:S12]  /*1d30*/  UISETP.GT.U32.AND UP0, UPT, UR36, 0x1, UPT ;  /* 0x000000012400788c */ /* 0x000fd8000bf04070 */
[----:B01----:R-:W-:-:S05]  /*1d40*/  @P1 LEA R4, R3, UR42, 0x3 ;  /* 0x0000002a03041c11 */ /* 0x003fca000f8e18ff */
[----:B------:R-:W-:-:S05]  /*1d50*/  @P1 VIADD R5, R4, 0x20 ;  /* 0x0000002004051836 */ /* 0x000fca0000000000 */
[----:B------:R-:W-:-:S04]  /*1d60*/  @P1 PRMT R5, R22, 0x654, R5 ;  /* 0x0000065416051816 */ /* 0x000fc80000000005 */
[----:B------:R0:W-:Y:S01]  /*1d70*/  @P1 SYNCS.ARRIVE.TRANS64.RED.A1T0 RZ, [R5+URZ], RZ ;  /* 0x000000ff05ff19a7 */ /* 0x0001e2000810043f */
[----:B------:R-:W-:-:S13]  /*1d80*/  PLOP3.LUT P1, PT, PT, PT, UP0, 0x80, 0x0 ;  /* 0x000000000000781c */ /* 0x000fda0003f2f008 */
[----:B0-----:R-:W-:Y:S05]  /*1d90*/  @P1 BRA `(.L_x_30) ;  /* 0x0000000000041947 */ /* 0x001fea0003800000 */
[----:B------:R-:W-:Y:S01]  /*1da0*/  BPT.TRAP 0x1 ;  /* 0x000000040000795c */ /* 0x000fe20000300000 */
.L_x_30:
[----:B------:R-:W-:Y:S01]  /*1db0*/  UIADD3 UR8, UR8, 0x1, URZ ;  /* 0x0000000108087890 */ /* 0x000fe2000fffe03f */
[C---:B------:R-:W-:Y:S01]  /*1dc0*/  ISETP.GT.AND P2, PT, R0.reuse, 0x1, PT ;  /* 0x000000010000780c */ /* 0x040fe20003f44270 */
[----:B------:R-:W-:Y:S02]  /*1dd0*/  VIADD R3, R3, 0x1 ;  /* 0x0000000103037836 */ /* 0x000fe40000000000 */
[----:B------:R-:W-:Y:S01]  /*1de0*/  UISETP.NE.AND UP0, UPT, UR8, 0x4, UPT ;  /* 0x000000040800788c */ /* 0x000fe2000bf05270 */
[----:B------:R-:W-:Y:S02]  /*1df0*/  VIADD R0, R0, 0xffffffff ;  /* 0xffffffff00007836 */ /* 0x000fe40000000000 */
[C---:B------:R-:W-:Y:S01]  /*1e00*/  ISETP.NE.AND P1, PT, R3.reuse, 0x4, PT ;  /* 0x000000040300780c */ /* 0x040fe20003f25270 */
[----:B------:R-:W-:Y:S02]  /*1e10*/  USEL UR4, URZ, 0x1, UP0 ;  /* 0x000000013f047887 */ /* 0x000fe40008000000 */
[----:B------:R-:W-:Y:S01]  /*1e20*/  USEL UR8, UR8, URZ, UP0 ;  /* 0x0000003f08087287 */ /* 0x000fe20008000000 */
[----:B------:R-:W-:-:S03]  /*1e30*/  SEL R3, R3, RZ, P1 ;  /* 0x000000ff03037207 */ /* 0x000fc60000800000 */
[----:B------:R-:W-:Y:S01]  /*1e40*/  LOP3.LUT R6, R6, UR4, RZ, 0x3c, !PT ;  /* 0x0000000406067c12 */ /* 0x000fe2000f8e3cff */
[----:B------:R-:W-:Y:S07]  /*1e50*/  @P2 BRA `(.L_x_31) ;  /* 0xfffffffc00482947 */ /* 0x000fee000383ffff */
.L_x_24:
[----:B------:R-:W0:Y:S01]  /*1e60*/  LDC R0, c[0x0][0x28c] ;  /* 0x0000a300ff007b82 */ /* 0x000e220000000800 */
[----:B------:R1:W-:Y:S01]  /*1e70*/  SYNCS.ARRIVE.TRANS64.A1T0 RZ, [R61+UR44], RZ ;  /* 0x000000ff3dff79a7 */ /* 0x0003e2000810002c */
[----:B0-----:R-:W-:-:S13]  /*1e80*/  ISETP.GE.AND P1, PT, R0, 0x1, PT ;  /* 0x000000010000780c */ /* 0x001fda0003f26270 */
[----:B-1----:R-:W-:Y:S05]  /*1e90*/  @!P1 BRA `(.L_x_32) ;  /* 0x0000000000409947 */ /* 0x002fea0003800000 */
[----:B------:R-:W-:Y:S05]  /*1ea0*/  @!P0 BRA `(.L_x_33) ;  /* 0x0000000000048947 */ /* 0x000fea0003800000 */
[----:B------:R-:W-:Y:S01]  /*1eb0*/  BPT.TRAP 0x1 ;  /* 0x000000040000795c */ /* 0x000fe20000300000 */
.L_x_33:
[----:B------:R-:W-:Y:S01]  /*1ec0*/  ISETP.NE.AND P0, PT, R65, RZ, PT ;  /* 0x000000ff4100720c */ /* 0x000fe20003f05270 */
[----:B------:R-:W-:-:S12]  /*1ed0*/  IMAD.U32 R3, RZ, RZ, UR42 ;  /* 0x0000002aff037e24 */ /* 0x000fd8000f8e00ff */
[----:B------:R-:W-:-:S05]  /*1ee0*/  VOTEU.ANY UP0, P0 ;  /* 0x00000000003f7886 */ /* 0x000fca0000000100 */
[----:B------:R-:W-:Y:S02]  /*1ef0*/  @UP0 UIADD3 UR4, UR45, UR43, URZ ;  /* 0x0000002b2d040290 */ /* 0x000fe4000fffe03f */
[----:B------:R-:W-:-:S04]  /*1f00*/  UISETP.GT.U32.AND UP0, UPT, UR36, 0x1, UPT ;  /* 0x000000012400788c */ /* 0x000fc8000bf04070 */
[----:B------:R-:W-:-:S04]  /*1f10*/  IMAD.U32 R0, RZ, RZ, UR4 ;  /* 0x00000004ff007e24 */ /* 0x000fc8000f8e00ff */
[----:B------:R-:W-:-:S05]  /*1f20*/  @P0 IMAD.SHL.U32 R0, R0, 0x8, RZ ;  /* 0x0000000800000824 */ /* 0x000fca00078e00ff */
[----:B------:R-:W-:-:S04]  /*1f30*/  @P0 LOP3.LUT R0, R0, 0x18, RZ, 0xc0, !PT ;  /* 0x0000001800000812 */ /* 0x000fc800078ec0ff */
[----:B------:R-:W-:-:S04]  /*1f40*/  @P0 IADD3 R3, R3, 0x20, R0 ;  /* 0x0000002003030810 */ /* 0x000fc80007ffe000 */
[----:B------:R-:W-:-:S04]  /*1f50*/  @P0 PRMT R3, R22, 0x654, R3 ;  /* 0x0000065416030816 */ /* 0x000fc80000000003 */
[----:B------:R0:W-:Y:S01]  /*1f60*/  @P0 SYNCS.ARRIVE.TRANS64.RED.A1T0 RZ, [R3+URZ], RZ ;  /* 0x000000ff03ff09a7 */ /* 0x0001e2000810043f */
[----:B------:R-:W-:-:S13]  /*1f70*/  PLOP3.LUT P0, PT, PT, PT, UP0, 0x80, 0x0 ;  /* 0x000000000000781c */ /* 0x000fda0003f0f008 */
[----:B0-----:R-:W-:Y:S05]  /*1f80*/  @P0 BRA `(.L_x_32) ;  /* 0x0000000000040947 */ /* 0x001fea0003800000 */
[----:B------:R-:W-:Y:S01]  /*1f90*/  BPT.TRAP 0x1 ;  /* 0x000000040000795c */ /* 0x000fe20000300000 */
.L_x_32:
[----:B------:R-:W-:Y:S01]  /*1fa0*/  SHF.L.U32 R3, R70, 0x1f, RZ ;  /* 0x0000001f46037819 */ /* 0x000fe200000006ff */
[----:B------:R-:W-:Y:S01]  /*1fb0*/  UIADD3 UR43, UR41, UR43, URZ ;  /* 0x0000002b292b7290 */ /* 0x000fe2000fffe03f */
[----:B------:R-:W0:Y:S01]  /*1fc0*/  LDC R6, c[0x0][0x288] ;  /* 0x0000a200ff067b82 */ /* 0x000e220000000800 */
[----:B------:R-:W-:Y:S02]  /*1fd0*/  IMAD.SHL.U32 R8, R57, 0x2, RZ ;  /* 0x0000000239087824 */ /* 0x000fe400078e00ff */
[----:B------:R-:W-:Y:S02]  /*1fe0*/  USHF.R.U32.HI UR4, URZ, 0x2, UR43 ;  /* 0x000000023f047899 */ /* 0x000fe4000801162b */
[----:B------:R-:W-:Y:S01]  /*1ff0*/  UISETP.GT.U32.AND UP0, UPT, UR43, 0x3, UPT ;  /* 0x000000032b00788c */ /* 0x000fe2000bf04070 */
[----:B------:R-:W-:Y:S01]  /*2000*/  SHF.R.S32.HI R9, RZ, 0x1f, R8 ;  /* 0x0000001fff097819 */ /* 0x000fe20000011408 */
[----:B------:R-:W-:Y:S01]  /*2010*/  ULOP3.LUT UR4, UR4, 0x1, URZ, 0xc0, !UPT ;  /* 0x0000000104047892 */ /* 0x000fe2000f8ec03f */
[----:B------:R-:W1:Y:S01]  /*2020*/  SYNCS.PHASECHK.TRANS64.TRYWAIT P0, [R60+UR49+0x10], R3 ;  /* 0x000010033c0075a7 */ /* 0x000e620008000171 */
[----:B------:R-:W-:-:S02]  /*2030*/  UISETP.LT.U32.AND UP0, UPT, UR41, 0x4, UP0 ;  /* 0x000000042900788c */ /* 0x000fc40008701070 */
[----:B------:R-:W-:Y:S02]  /*2040*/  UISETP.NE.U32.AND UP1, UPT, UR4, 0x1, UPT ;  /* 0x000000010400788c */ /* 0x000fe4000bf25070 */
[----:B------:R-:W-:Y:S02]  /*2050*/  USEL UR5, URZ, 0x1, !UP0 ;  /* 0x000000013f057887 */ /* 0x000fe4000c000000 */
[----:B------:R-:W-:Y:S02]  /*2060*/  UISETP.GT.U32.AND UP1, UPT, UR41, 0x3, !UP1 ;  /* 0x000000032900788c */ /* 0x000fe4000cf24070 */
[----:B------:R-:W-:Y:S02]  /*2070*/  ULOP3.LUT UR43, UR43, 0x3, URZ, 0xc0, !UPT ;  /* 0x000000032b2b7892 */ /* 0x000fe4000f8ec03f */
[----:B------:R-:W-:-:S04]  /*2080*/  USEL UR4, URZ, 0x1, !UP1 ;  /* 0x000000013f047887 */ /* 0x000fc8000c800000 */
[----:B------:R-:W-:Y:S01]  /*2090*/  ULOP3.LUT UR46, UR4, UR46, UR5, 0x96, !UPT ;  /* 0x0000002e042e7292 */ /* 0x000fe2000f8e9605 */
[----:B01----:R-:W-:Y:S11]  /*20a0*/  @!P0 BRA `(.L_x_34) ;  /* 0x0000003c00148947 */ /* 0x003ff60003800000 */
.L_x_124:
[----:B------:R-:W-:Y:S01]  /*20b0*/  IMAD.SHL.U32 R7, R18, 0x40, RZ ;  /* 0x0000004012077824 */ /* 0x000fe200078e00ff */
[----:B------:R-:W-:Y:S01]  /*20c0*/  ULDC UR6, c[0x0][0x284] ;  /* 0x0000a10000067ab9 */ /* 0x000fe20000000800 */
[----:B------:R-:W-:Y:S01]  /*20d0*/  IMAD.SHL.U32 R14, R2, 0x40, RZ ;  /* 0x00000040020e7824 */ /* 0x000fe200078e00ff */
[----:B------:R-:W-:Y:S01]  /*20e0*/  SHF.R.S32.HI R11, RZ, 0x1f, R19 ;  /* 0x0000001fff0b7819 */ /* 0x000fe20000011413 */
[----:B------:R-:W-:Y:S01]  /*20f0*/  ULDC.64 UR4, c[0x0][0x5d0] ;  /* 0x0001740000047ab9 */ /* 0x000fe20000000a00 */
[----:B------:R-:W-:Y:S01]  /*2100*/  ISETP.GE.AND P0, PT, R7, UR6, PT ;  /* 0x0000000607007c0c */ /* 0x000fe2000bf06270 */
[----:B0-----:R-:W-:Y:S01]  /*2110*/  IMAD.WIDE.U32 R2, R19, UR4, R8 ;  /* 0x0000000413027c25 */ /* 0x001fe2000f8e0008 */
[----:B------:R-:W-:Y:S02]  /*2120*/  SHF.R.S32.HI R15, RZ, 0x1f, R14 ;  /* 0x0000001fff0f7819 */ /* 0x000fe4000001140e */
[C---:B------:R-:W-:Y:S01]  /*2130*/  ISETP.GE.OR P0, PT, R14.reuse, R6, P0 ;  /* 0x000000060e00720c */ /* 0x040fe20000706670 */
[----:B------:R-:W-:Y:S01]  /*2140*/  IMAD R0, R11, UR4, RZ ;  /* 0x000000040b007c24 */ /* 0x000fe2000f8e02ff */
[----:B------:R-:W-:-:S03]  /*2150*/  IADD3 R4, P1, R14, R2, RZ ;  /* 0x000000020e047210 */ /* 0x000fc60007f3e0ff */
[----:B------:R-:W-:-:S05]  /*2160*/  IMAD R5, R19, UR5, R0 ;  /* 0x0000000513057c24 */ /* 0x000fca000f8e0200 */
[----:B------:R-:W-:-:S03]  /*2170*/  IADD3.X R5, R15, R3, R5, P1, !PT ;  /* 0x000000030f057210 */ /* 0x000fc60000ffe405 */
[----:B------:R-:W-:Y:S05]  /*2180*/  @P0 BRA `(.L_x_35) ;  /* 0x0000002000b40947 */ /* 0x000fea0003800000 */
[----:B------:R-:W0:Y:S01]  /*2190*/  LDC.64 R72, c[0x0][0x5c8] ;  /* 0x00017200ff487b82 */ /* 0x000e220000000a00 */
[----:B-----5:R-:W-:Y:S01]  /*21a0*/  FSETP.NEU.AND P0, PT, R56, RZ, PT ;  /* 0x000000ff3800720b */ /* 0x020fe20003f0d000 */
[----:B------:R-:W-:Y:S01]  /*21b0*/  IMAD R3, R57, -0x2, R6 ;  /* 0xfffffffe39037824 */ /* 0x000fe200078e0206 */
[----:B------:R-:W-:Y:S01]  /*21c0*/  BSSY B0, `(.L_x_35) ;  /* 0x0000229000007945 */ /* 0x000fe20003800000 */
[----:B------:R-:W-:-:S04]  /*21d0*/  IMAD.WIDE R66, R18, 0x40, R58 ;  /* 0x0000004012427825 */ /* 0x000fc800078e023a */
[----:B------:R-:W-:Y:S02]  /*21e0*/  IMAD.IADD R2, R3, 0x1, -R14 ;  /* 0x0000000103027824 */ /* 0x000fe400078e0a0e */
[----:B------:R-:W-:-:S03]  /*21f0*/  IMAD.IADD R0, R64, 0x1, -R7 ;  /* 0x0000000140007824 */ /* 0x000fc600078e0a07 */
[----:B------:R-:W-:-:S04]  /*2200*/  ISETP.GT.AND P2, PT, R2, RZ, PT ;  /* 0x000000ff0200720c */ /* 0x000fc80003f44270 */
[----:B------:R-:W-:Y:S01]  /*2210*/  ISETP.GT.AND P1, PT, R0, RZ, P2 ;  /* 0x000000ff0000720c */ /* 0x000fe20001724270 */
[-C--:B0-----:R-:W-:Y:S02]  /*2220*/  IMAD R3, R67, R72.reuse, RZ ;  /* 0x0000004843037224 */ /* 0x081fe400078e02ff */
[----:B------:R-:W-:-:S04]  /*2230*/  IMAD.WIDE.U32 R68, R66, R72, R4 ;  /* 0x0000004842447225 */ /* 0x000fc800078e0004 */
[----:B------:R-:W-:-:S04]  /*2240*/  IMAD R3, R66, R73, R3 ;  /* 0x0000004942037224 */ /* 0x000fc800078e0203 */
[----:B------:R-:W-:Y:S01]  /*2250*/  IMAD.IADD R81, R69, 0x1, R3 ;  /* 0x0000000145517824 */ /* 0x000fe200078e0203 */
[----:B------:R-:W-:Y:S06]  /*2260*/  @!P0 BRA `(.L_x_36) ;  /* 0x0000001400e88947 */ /* 0x000fec0003800000 */
[----:B------:R-:W0:Y:S01]  /*2270*/  LDC.64 R74, c[0x0][0x5b8] ;  /* 0x00016e00ff4a7b82 */ /* 0x000e220000000a00 */
[----:B------:R-:W-:-:S07]  /*2280*/  ULDC.64 UR4, c[0x0][0x5c0] ;  /* 0x0001700000047ab9 */ /* 0x000fce0000000a00 */
[----:B------:R-:W1:Y:S08]  /*2290*/  LDC.64 R76, c[0x0][0x5b0] ;  /* 0x00016c00ff4c7b82 */ /* 0x000e700000000a00 */
[----:B------:R-:W2:Y:S01]  /*22a0*/  LDC.64 R78, c[0x0][0x5a8] ;  /* 0x00016a00ff4e7b82 */ /* 0x000ea20000000a00 */
[-C--:B0-----:R-:W-:Y:S02]  /*22b0*/  IMAD R6, R11, R74.reuse, RZ ;  /* 0x0000004a0b067224 */ /* 0x081fe400078e02ff */
[----:B------:R-:W-:-:S04]  /*22c0*/  IMAD.WIDE.U32 R4, R19, R74, R8 ;  /* 0x0000004a13047225 */ /* 0x000fc800078e0008 */
[----:B------:R-:W-:Y:S01]  /*22d0*/  IMAD R69, R19, R75, R6 ;  /* 0x0000004b13457224 */ /* 0x000fe200078e0206 */
[----:B------:R-:W-:Y:S01]  /*22e0*/  IADD3 R10, P0, R14, R4, RZ ;  /* 0x000000040e0a7210 */ /* 0x000fe20007f1e0ff */
[----:B-1----:R-:W-:-:S03]  /*22f0*/  IMAD R3, R67, R76, RZ ;  /* 0x0000004c43037224 */ /* 0x002fc600078e02ff */
[----:B------:R-:W-:Y:S01]  /*2300*/  IADD3.X R11, R15, R5, R69, P0, !PT ;  /* 0x000000050f0b7210 */ /* 0x000fe200007fe445 */
[C---:B------:R-:W-:Y:S02]  /*2310*/  IMAD R71, R66.reuse, R77, R3 ;  /* 0x0000004d42477224 */ /* 0x040fe400078e0203 */
[----:B------:R-:W-:-:S04]  /*2320*/  IMAD.WIDE.U32 R4, R66, R76, R10 ;  /* 0x0000004c42047225 */ /* 0x000fc800078e000a */
[----:B------:R-:W-:Y:S01]  /*2330*/  IMAD.IADD R3, R5, 0x1, R71 ;  /* 0x0000000105037824 */ /* 0x000fe200078e0247 */
[----:B--2---:R-:W-:-:S04]  /*2340*/  LEA R12, P0, R4, R78, 0x1 ;  /* 0x0000004e040c7211 */ /* 0x004fc800078008ff */
[----:B------:R-:W-:-:S05]  /*2350*/  LEA.HI.X R13, R4, R79, R3, 0x1, P0 ;  /* 0x0000004f040d7211 */ /* 0x000fca00000f0c03 */
[----:B------:R0:W2:Y:S01]  /*2360*/  @P1 LDG.E.LTC128B.U16 R3, desc[UR52][R12.64] ;  /* 0x000000340c031981 */ /* 0x0000a2000c1e1520 */
[----:B------:R-:W-:Y:S01]  /*2370*/  IMAD.WIDE.U32 R4, R66, R76, R14 ;  /* 0x0000004c42047225 */ /* 0x000fe200078e000e */
[----:B------:R-:W-:Y:S02]  /*2380*/  BSSY B1, `(.L_x_37) ;  /* 0x0000014000017945 */ /* 0x000fe40003800000 */
[----:B------:R-:W-:-:S04]  /*2390*/  IADD3 R20, P0, R8, R4, RZ ;  /* 0x0000000408147210 */ /* 0x000fc80007f1e0ff */
[----:B------:R-:W-:Y:S01]  /*23a0*/  IADD3.X R21, R9, R71, R5, P0, !PT ;  /* 0x0000004709157210 */ /* 0x000fe200007fe405 */
[----:B0-----:R-:W-:Y:S01]  /*23b0*/  IMAD.SHL.U32 R12, R76, 0x8, RZ ;  /* 0x000000084c0c7824 */ /* 0x001fe200078e00ff */
[----:B------:R-:W-:Y:S02]  /*23c0*/  LEA R6, P0, R68, UR4, 0x1 ;  /* 0x0000000444067c11 */ /* 0x000fe4000f8008ff */
[----:B------:R-:W-:Y:S01]  /*23d0*/  SHF.L.U64.HI R13, R76, 0x3, R77 ;  /* 0x000000034c0d7819 */ /* 0x000fe2000001024d */
[----:B------:R-:W-:-:S04]  /*23e0*/  IMAD.WIDE.U32 R20, R19, R74, R20 ;  /* 0x0000004a13147225 */ /* 0x000fc800078e0014 */
[----:B------:R-:W-:Y:S01]  /*23f0*/  IMAD.IADD R5, R69, 0x1, R21 ;  /* 0x0000000145057824 */ /* 0x000fe200078e0215 */
[----:B------:R-:W-:-:S04]  /*2400*/  LEA R4, P4, R20, R78, 0x1 ;  /* 0x0000004e14047211 */ /* 0x000fc800078808ff */
[----:B------:R-:W-:Y:S01]  /*2410*/  LEA.HI.X R5, R20, R79, R5, 0x1, P4 ;  /* 0x0000004f14057211 */ /* 0x000fe200020f0c05 */
[----:B--2---:R-:W-:-:S04]  /*2420*/  IMAD.U32 R7, R3, 0x10000, RZ ;  /* 0x0001000003077824 */ /* 0x004fc800078e00ff */
[----:B------:R-:W-:-:S04]  /*2430*/  FMUL R7, R7, R56 ;  /* 0x0000003807077220 */ /* 0x000fc80000400000 */
[----:B------:R-:W-:Y:S01]  /*2440*/  FFMA R24, R24, R23, R7 ;  /* 0x0000001718187223 */ /* 0x000fe20000000007 */
[----:B------:R-:W-:Y:S02]  /*2450*/  LEA.HI.X R7, R68, UR5, R81, 0x1, P0 ;  /* 0x0000000544077c11 */ /* 0x000fe400080f0c51 */
[----:B------:R-:W-:Y:S02]  /*2460*/  ISETP.GT.AND P0, PT, R2, 0x1, PT ;  /* 0x000000010200780c */ /* 0x000fe40003f04270 */
[----:B------:R-:W-:Y:S02]  /*2470*/  F2FP.BF16.F32.PACK_AB R24, RZ, R24 ;  /* 0x00000018ff18723e */ /* 0x000fe400000010ff */
[----:B------:R-:W-:-:S03]  /*2480*/  ISETP.GT.AND P3, PT, R0, RZ, P0 ;  /* 0x000000ff0000720c */ /* 0x000fc60000764270 */
[----:B------:R0:W-:Y:S10]  /*2490*/  @P1 STG.E.U16 desc[UR52][R6.64], R24 ;  /* 0x0000001806001986 */ /* 0x0001f4000c101534 */
[----:B------:R-:W-:Y:S05]  /*24a0*/  @!P3 BRA `(.L_x_38) ;  /* 0x000000000004b947 */ /* 0x000fea0003800000 */
[----:B------:R1:W5:Y:S02]  /*24b0*/  LDG.E.LTC128B.U16 R3, desc[UR52][R4.64+0x2] ;  /* 0x0000023404037981 */ /* 0x000364000c1e1520 */
.L_x_38:
[----:B------:R-:W-:Y:S05]  /*24c0*/  BSYNC B1 ;  /* 0x0000000000017941 */ /* 0x000fea0003800000 */
.L_x_37:
[----:B------:R-:W-:Y:S01]  /*24d0*/  IMAD.WIDE.U32 R66, R66, R76, R12 ;  /* 0x0000004c42427225 */ /* 0x000fe200078e000c */
[----:B------:R-:W-:Y:S02]  /*24e0*/  ISETP.GT.AND P2, PT, R0, 0x8, P2 ;  /* 0x000000080000780c */ /* 0x000fe40001744270 */
[C---:B-----5:R-:W-:Y:S01]  /*24f0*/  PRMT R18, R3.reuse, 0x7610, R18 ;  /* 0x0000761003127816 */ /* 0x060fe20000000012 */
[----:B------:R-:W-:Y:S01]  /*2500*/  IMAD.U32 R21, R3, 0x10000, RZ ;  /* 0x0001000003157824 */ /* 0x000fe200078e00ff */
[----:B------:R-:W-:Y:S01]  /*2510*/  IADD3 R10, P1, R10, R66, RZ ;  /* 0x000000420a0a7210 */ /* 0x000fe20007f3e0ff */
[----:B------:R-:W-:Y:S02]  /*2520*/  IMAD.IADD R71, R71, 0x1, R67 ;  /* 0x0000000147477824 */ /* 0x000fe400078e0243 */
[----:B------:R-:W-:Y:S02]  /*2530*/  FMUL R12, R21, R56 ;  /* 0x00000038150c7220 */ /* 0x000fe40000400000 */
[----:B------:R-:W-:-:S02]  /*2540*/  IMAD.X R11, R71, 0x1, R11, P1 ;  /* 0x00000001470b7824 */ /* 0x000fc400008e060b */
[----:B------:R-:W-:Y:S01]  /*2550*/  FFMA R25, R25, R23, R12 ;  /* 0x0000001719197223 */ /* 0x000fe2000000000c */
[----:B------:R-:W-:-:S04]  /*2560*/  LEA R12, P1, R10, R78, 0x1 ;  /* 0x0000004e0a0c7211 */ /* 0x000fc800078208ff */
[----:B------:R-:W-:Y:S02]  /*2570*/  F2FP.BF16.F32.PACK_AB R25, RZ, R25 ;  /* 0x00000019ff19723e */ /* 0x000fe400000010ff */
[----:B------:R-:W-:-:S03]  /*2580*/  LEA.HI.X R13, R10, R79, R11, 0x1, P1 ;  /* 0x0000004f0a0d7211 */ /* 0x000fc600008f0c0b */
[----:B------:R2:W-:Y:S04]  /*2590*/  @P3 STG.E.U16 desc[UR52][R6.64+0x2], R25 ;  /* 0x0000021906003986 */ /* 0x0005e8000c101534 */
[----:B------:R-:W3:Y:S01]  /*25a0*/  @P2 LDG.E.LTC128B.U16 R18, desc[UR52][R12.64] ;  /* 0x000000340c122981 */ /* 0x000ee2000c1e1520 */
[----:B------:R-:W-:Y:S01]  /*25b0*/  IADD3 R14, P1, P3, R8, R66, R14 ;  /* 0x00000042080e7210 */ /* 0x000fe20007b3e00e */
[----:B------:R-:W-:Y:S01]  /*25c0*/  BSSY B1, `(.L_x_39) ;  /* 0x0000011000017945 */ /* 0x000fe20003800000 */
[C---:B------:R-:W-:Y:S02]  /*25d0*/  SHF.L.U64.HI R11, R72.reuse, 0x4, R73 ;  /* 0x00000004480b7819 */ /* 0x040fe40000010249 */
[----:B------:R-:W-:Y:S02]  /*25e0*/  IADD3.X R15, R9, R71, R15, P1, P3 ;  /* 0x00000047090f7210 */ /* 0x000fe40000fe640f */
[----:B------:R-:W-:-:S02]  /*25f0*/  LEA R10, P1, R72, R6, 0x4 ;  /* 0x00000006480a7211 */ /* 0x000fc400078220ff */
[----:B------:R-:W-:Y:S01]  /*2600*/  ISETP.GT.AND P0, PT, R0, 0x8, P0 ;  /* 0x000000080000780c */ /* 0x000fe20000704270 */
[----:B------:R-:W-:-:S04]  /*2610*/  IMAD.WIDE.U32 R14, R19, R74, R14 ;  /* 0x0000004a130e7225 */ /* 0x000fc800078e000e */
[----:B------:R-:W-:Y:S01]  /*2620*/  IMAD.X R11, R11, 0x1, R7, P1 ;  /* 0x000000010b0b7824 */ /* 0x000fe200008e0607 */
[----:B------:R-:W-:Y:S01]  /*2630*/  LEA R8, P3, R14, R78, 0x1 ;  /* 0x0000004e0e087211 */ /* 0x000fe200078608ff */
[----:B------:R-:W-:-:S05]  /*2640*/  IMAD.IADD R9, R69, 0x1, R15 ;  /* 0x0000000145097824 */ /* 0x000fca00078e020f */
[----:B------:R-:W-:Y:S01]  /*2650*/  LEA.HI.X R9, R14, R79, R9, 0x1, P3 ;  /* 0x0000004f0e097211 */ /* 0x000fe200018f0c09 */
[----:B---3--:R-:W-:-:S04]  /*2660*/  IMAD.U32 R3, R18, 0x10000, RZ ;  /* 0x0001000012037824 */ /* 0x008fc800078e00ff */
[----:B------:R-:W-:-:S04]  /*2670*/  FMUL R3, R3, R56 ;  /* 0x0000003803037220 */ /* 0x000fc80000400000 */
[----:B------:R-:W-:-:S05]  /*2680*/  FFMA R3, R26, R23, R3 ;  /* 0x000000171a037223 */ /* 0x000fca0000000003 */
[----:B------:R-:W-:-:S05]  /*2690*/  F2FP.BF16.F32.PACK_AB R3, RZ, R3 ;  /* 0x00000003ff03723e */ /* 0x000fca00000010ff */
[----:B------:R2:W-:Y:S01]  /*26a0*/  @P2 STG.E.U16 desc[UR52][R10.64], R3 ;  /* 0x000000030a002986 */ /* 0x0005e2000c101534 */
[----:B------:R-:W-:Y:S05]  /*26b0*/  @!P0 BRA `(.L_x_40) ;  /* 0x0000000000048947 */ /* 0x000fea0003800000 */
[----:B------:R3:W5:Y:S02]  /*26c0*/  LDG.E.LTC128B.U16 R18, desc[UR52][R8.64+0x2] ;  /* 0x0000023408127981 */ /* 0x000764000c1e1520 */
.L_x_40:
[----:B------:R-:W-:Y:S05]  /*26d0*/  BSYNC B1 ;  /* 0x0000000000017941 */ /* 0x000fea0003800000 */
.L_x_39:
[----:B--2--5:R-:W-:Y:S01]  /*26e0*/  IMAD.U32 R3, R18, 0x10000, RZ ;  /* 0x0001000012037824 */ /* 0x024fe200078e00ff */
[----:B------:R-:W-:Y:S01]  /*26f0*/  ISETP.GT.AND P1, PT, R2, 0x8, PT ;  /* 0x000000080200780c */ /* 0x000fe20003f24270 */
[----:B------:R-:W-:Y:S02]  /*2700*/  BSSY B1, `(.L_x_41) ;  /* 0x0000008000017945 */ /* 0x000fe40003800000 */
[----:B------:R-:W-:Y:S01]  /*2710*/  FMUL R12, R3, R56 ;  /* 0x00000038030c7220 */ /* 0x000fe20000400000 */
[----:B------:R-:W-:-:S03]  /*2720*/  ISETP.GT.AND P2, PT, R0, RZ, P1 ;  /* 0x000000ff0000720c */ /* 0x000fc60000f44270 */
[----:B------:R-:W-:-:S05]  /*2730*/  FFMA R12, R27, R23, R12 ;  /* 0x000000171b0c7223 */ /* 0x000fca000000000c */
[----:B------:R-:W-:-:S05]  /*2740*/  F2FP.BF16.F32.PACK_AB R12, RZ, R12 ;  /* 0x0000000cff0c723e */ /* 0x000fca00000010ff */
[----:B------:R2:W-:Y:S01]  /*2750*/  @P0 STG.E.U16 desc[UR52][R10.64+0x2], R12 ;  /* 0x0000020c0a000986 */ /* 0x0005e2000c101534 */
[----:B------:R-:W-:Y:S05]  /*2760*/  @!P2 BRA `(.L_x_42) ;  /* 0x000000000004a947 */ /* 0x000fea0003800000 */
[----:B------:R4:W5:Y:S02]  /*2770*/  LDG.E.LTC128B.U16 R18, desc[UR52][R4.64+0x10] ;  /* 0x0000103404127981 */ /* 0x000964000c1e1520 */
.L_x_42:
[----:B------:R-:W-:Y:S05]  /*2780*/  BSYNC B1 ;  /* 0x0000000000017941 */ /* 0x000fea0003800000 */
.L_x_41:
[----:B-----5:R-:W-:Y:S01]  /*2790*/  IMAD.U32 R3, R18, 0x10000, RZ ;  /* 0x0001000012037824 */ /* 0x020fe200078e00ff */
        /* <DEDUP_REMOVED lines=9> */
.L_x_44:
[----:B------:R-:W-:Y:S05]  /*2830*/  BSYNC B1 ;  /* 0x0000000000017941 */ /* 0x000fea0003800000 */
.L_x_43:
[----:B0----5:R-:W-:Y:S01]  /*2840*/  IMAD.U32 R3, R18, 0x10000, RZ ;  /* 0x0001000012037824 */ /* 0x021fe200078e00ff */
[----:B------:R-:W-:Y:S01]  /*2850*/  ISETP.GT.AND P1, PT, R0, 0x8, P1 ;  /* 0x000000080000780c */ /* 0x000fe20000f24270 */
[----:B------:R-:W-:Y:S02]  /*2860*/  BSSY B1, `(.L_x_45) ;  /* 0x0000007000017945 */ /* 0x000fe40003800000 */
[----:B--2---:R-:W-:-:S04]  /*2870*/  FMUL R12, R3, R56 ;  /* 0x00000038030c7220 */ /* 0x004fc80000400000 */
[----:B------:R-:W-:-:S05]  /*2880*/  FFMA R12, R29, R23, R12 ;  /* 0x000000171d0c7223 */ /* 0x000fca000000000c */
[----:B------:R-:W-:-:S05]  /*2890*/  F2FP.BF16.F32.PACK_AB R12, RZ, R12 ;  /* 0x0000000cff0c723e */ /* 0x000fca00000010ff */
[----:B------:R0:W-:Y:S01]  /*28a0*/  @P3 STG.E.U16 desc[UR52][R6.64+0x12], R12 ;  /* 0x0000120c06003986 */ /* 0x0001e2000c101534 */
[----:B------:R-:W-:Y:S05]  /*28b0*/  @!P1 BRA `(.L_x_46) ;  /* 0x0000000000049947 */ /* 0x000fea0003800000 */
[----:B------:R2:W5:Y:S02]  /*28c0*/  LDG.E.LTC128B.U16 R18, desc[UR52][R8.64+0x10] ;  /* 0x0000103408127981 */ /* 0x000564000c1e1520 */
.L_x_46:
[----:B------:R-:W-:Y:S05]  /*28d0*/  BSYNC B1 ;  /* 0x0000000000017941 */ /* 0x000fea0003800000 */
.L_x_45:
[----:B-----5:R-:W-:Y:S01]  /*28e0*/  IMAD.U32 R3, R18, 0x10000, RZ ;  /* 0x0001000012037824 */ /* 0x020fe200078e00ff */
[----:B------:R-:W-:Y:S01]  /*28f0*/  ISETP.GT.AND P0, PT, R0, 0x8, P0 ;  /* 0x000000080000780c */ /* 0x000fe20000704270 */
[----:B------:R-:W-:Y:S02]  /*2900*/  BSSY B1, `(.L_x_47) ;  /* 0x0000007000017945 */ /* 0x000fe40003800000 */
[----:B------:R-:W-:-:S04]  /*2910*/  FMUL R3, R3, R56 ;  /* 0x0000003803037220 */ /* 0x000fc80000400000 */
[----:B------:R-:W-:-:S05]  /*2920*/  FFMA R3, R30, R23, R3 ;  /* 0x000000171e037223 */ /* 0x000fca0000000003 */
[----:B------:R-:W-:-:S05]  /*2930*/  F2FP.BF16.F32.PACK_AB R3, RZ, R3 ;  /* 0x00000003ff03723e */ /* 0x000fca00000010ff */
[----:B------:R0:W-:Y:S01]  /*2940*/  @P1 STG.E.U16 desc[UR52][R10.64+0x10], R3 ;  /* 0x000010030a001986 */ /* 0x0001e2000c101534 */
[----:B------:R-:W-:Y:S05]  /*2950*/  @!P0 BRA `(.L_x_48) ;  /* 0x0000000000048947 */ /* 0x000fea0003800000 */
[----:B------:R0:W5:Y:S02]  /*2960*/  LDG.E.LTC128B.U16 R18, desc[UR52][R8.64+0x12] ;  /* 0x0000123408127981 */ /* 0x000164000c1e1520 */
.L_x_48:
[----:B------:R-:W-:Y:S05]  /*2970*/  BSYNC B1 ;  /* 0x0000000000017941 */ /* 0x000fea0003800000 */
.L_x_47:
[----:B0----5:R-:W-:Y:S01]  /*2980*/  IMAD.U32 R3, R18, 0x10000, RZ ;  /* 0x0001000012037824 */ /* 0x021fe200078e00ff */
        /* <DEDUP_REMOVED lines=9> */
.L_x_50:
[----:B------:R-:W-:Y:S05]  /*2a20*/  BSYNC B1 ;  /* 0x0000000000017941 */ /* 0x000fea0003800000 */
.L_x_49:
        /* <DEDUP_REMOVED lines=10> */
.L_x_52:
[----:B------:R-:W-:Y:S05]  /*2ad0*/  BSYNC B1 ;  /* 0x0000000000017941 */ /* 0x000fea0003800000 */
.L_x_51:
[----:B0----5:R-:W-:Y:S01]  /*2ae0*/  IMAD.U32 R3, R18, 0x10000, RZ ;  /* 0x0001000012037824 */ /* 0x021fe200078e00ff */
        /* <DEDUP_REMOVED lines=8> */
.L_x_54:
[----:B------:R-:W-:Y:S05]  /*2b70*/  BSYNC B1 ;  /* 0x0000000000017941 */ /* 0x000fea0003800000 */
.L_x_53:
        /* <DEDUP_REMOVED lines=9> */
.L_x_56:
[----:B------:R-:W-:Y:S05]  /*2c10*/  BSYNC B1 ;  /* 0x0000000000017941 */ /* 0x000fea0003800000 */
.L_x_55:
        /* <DEDUP_REMOVED lines=10> */
.L_x_58:
[----:B------:R-:W-:Y:S05]  /*2cc0*/  BSYNC B1 ;  /* 0x0000000000017941 */ /* 0x000fea0003800000 */
.L_x_57:
        /* <DEDUP_REMOVED lines=10> */
.L_x_60:
[----:B------:R-:W-:Y:S05]  /*2d70*/  BSYNC B1 ;  /* 0x0000000000017941 */ /* 0x000fea0003800000 */
.L_x_59:
        /* <DEDUP_REMOVED lines=9> */
.L_x_62:
[----:B------:R-:W-:Y:S05]  /*2e10*/  BSYNC B1 ;  /* 0x0000000000017941 */ /* 0x000fea0003800000 */
.L_x_61:
        /* <DEDUP_REMOVED lines=9> */
.L_x_64:
[----:B------:R-:W-:Y:S05]  /*2eb0*/  BSYNC B1 ;  /* 0x0000000000017941 */ /* 0x000fea0003800000 */
.L_x_63:
        /* <DEDUP_REMOVED lines=10> */
.L_x_66:
[----:B------:R-:W-:Y:S05]  /*2f60*/  BSYNC B1 ;  /* 0x0000000000017941 */ /* 0x000fea0003800000 */
.L_x_65:
        /* <DEDUP_REMOVED lines=10> */
.L_x_68:
[----:B------:R-:W-:Y:S05]  /*3010*/  BSYNC B1 ;  /* 0x0000000000017941 */ /* 0x000fea0003800000 */
.L_x_67:
        /* <DEDUP_REMOVED lines=9> */
.L_x_70:
[----:B------:R-:W-:Y:S05]  /*30b0*/  BSYNC B1 ;  /* 0x0000000000017941 */ /* 0x000fea0003800000 */
.L_x_69:
        /* <DEDUP_REMOVED lines=9> */
.L_x_72:
[----:B------:R-:W-:Y:S05]  /*3150*/  BSYNC B1 ;  /* 0x0000000000017941 */ /* 0x000fea0003800000 */
.L_x_71:
        /* <DEDUP_REMOVED lines=10> */
.L_x_74:
[----:B------:R-:W-:Y:S05]  /*3200*/  BSYNC B1 ;  /* 0x0000000000017941 */ /* 0x000fea0003800000 */
.L_x_73:
        /* <DEDUP_REMOVED lines=10> */
.L_x_76:
[----:B------:R-:W-:Y:S05]  /*32b0*/  BSYNC B1 ;  /* 0x0000000000017941 */ /* 0x000fea0003800000 */
.L_x_75:
        /* <DEDUP_REMOVED lines=9> */
.L_x_78:
[----:B------:R-:W-:Y:S05]  /*3350*/  BSYNC B1 ;  /* 0x0000000000017941 */ /* 0x000fea0003800000 */
.L_x_77:
        /* <DEDUP_REMOVED lines=9> */
.L_x_80:
[----:B------:R-:W-:Y:S05]  /*33f0*/  BSYNC B1 ;  /* 0x0000000000017941 */ /* 0x000fea0003800000 */
.L_x_79:
        /* <DEDUP_REMOVED lines=10> */
.L_x_82:
[----:B------:R-:W-:Y:S05]  /*34a0*/  BSYNC B1 ;  /* 0x0000000000017941 */ /* 0x000fea0003800000 */
.L_x_81:
        /* <DEDUP_REMOVED lines=10> */
.L_x_84:
[----:B------:R-:W-:Y:S05]  /*3550*/  BSYNC B1 ;  /* 0x0000000000017941 */ /* 0x000fea0003800000 */
.L_x_83:
        /* <DEDUP_REMOVED lines=9> */
.L_x_86:
[----:B------:R-:W-:Y:S05]  /*35f0*/  BSYNC B1 ;  /* 0x0000000000017941 */ /* 0x000fea0003800000 */
.L_x_85:
        /* <DEDUP_REMOVED lines=9> */
.L_x_88:
[----:B------:R-:W-:Y:S05]  /*3690*/  BSYNC B1 ;  /* 0x0000000000017941 */ /* 0x000fea0003800000 */
.L_x_87:
        /* <DEDUP_REMOVED lines=10> */
.L_x_90:
[----:B------:R-:W-:Y:S05]  /*3740*/  BSYNC B1 ;  /* 0x0000000000017941 */ /* 0x000fea0003800000 */
.L_x_89:
[----:B-----5:R-:W-:Y:S01]  /*3750*/  IMAD.U32 R3, R18, 0x10000, RZ ;  /* 0x0001000012037824 */ /* 0x020fe200078e00ff */
[----:B------:R-:W-:Y:S01]  /*3760*/  ISETP.GT.AND P0, PT, R2, 0x39, PT ;  /* 0x000000390200780c */ /* 0x000fe20003f04270 */
[----:B------:R-:W-:Y:S01]  /*3770*/  @P2 IMAD.MOV.U32 R2, RZ, RZ, R6 ;  /* 0x000000ffff022224 */ /* 0x000fe200078e0006 */
[----:B------:R-:W-:Y:S01]  /*3780*/  BSSY B1, `(.L_x_91) ;  /* 0x000000a000017945 */ /* 0x000fe20003800000 */
[----:B------:R-:W-:Y:S01]  /*3790*/  FMUL R3, R3, R56 ;  /* 0x0000003803037220 */ /* 0x000fe20000400000 */
[----:B------:R-:W-:-:S03]  /*37a0*/  ISETP.GT.AND P3, PT, R0, RZ, P0 ;  /* 0x000000ff0000720c */ /* 0x000fc60000764270 */
[----:B------:R-:W-:-:S05]  /*37b0*/  FFMA R3, R52, R23, R3 ;  /* 0x0000001734037223 */ /* 0x000fca0000000003 */
[----:B------:R-:W-:-:S04]  /*37c0*/  F2FP.BF16.F32.PACK_AB R3, RZ, R3 ;  /* 0x00000003ff03723e */ /* 0x000fc800000010ff */
[----:B0-----:R-:W-:Y:S01]  /*37d0*/  PRMT R12, R3, 0x7610, R12 ;  /* 0x00007610030c7816 */ /* 0x001fe2000000000c */
[----:B------:R-:W-:-:S05]  /*37e0*/  @P2 IMAD.MOV.U32 R3, RZ, RZ, R7 ;  /* 0x000000ffff032224 */ /* 0x000fca00078e0007 */
[----:B------:R0:W-:Y:S01]  /*37f0*/  @P2 STG.E.U16 desc[UR52][R2.64+0x70], R12 ;  /* 0x0000700c02002986 */ /* 0x0001e2000c101534 */
[----:B------:R-:W-:Y:S05]  /*3800*/  @!P3 BRA `(.L_x_92) ;  /* 0x000000000004b947 */ /* 0x000fea0003800000 */
[----:B------:R0:W5:Y:S02]  /*3810*/  LDG.E.LTC128B.U16 R18, desc[UR52][R4.64+0x72] ;  /* 0x0000723404127981 */ /* 0x000164000c1e1520 */
.L_x_92:
[----:B------:R-:W-:Y:S05]  /*3820*/  BSYNC B1 ;  /* 0x0000000000017941 */ /* 0x000fea0003800000 */
.L_x_91:
        /* <DEDUP_REMOVED lines=9> */
.L_x_94:
[----:B------:R-:W-:Y:S05]  /*38c0*/  BSYNC B1 ;  /* 0x0000000000017941 */ /* 0x000fea0003800000 */
.L_x_93:
[----:B-----5:R-:W-:Y:S01]  /*38d0*/  IMAD.U32 R3, R18, 0x10000, RZ ;  /* 0x0001000012037824 */ /* 0x020fe200078e00ff */
[----:B------:R-:W-:Y:S01]  /*38e0*/  ISETP.GT.AND P0, PT, R0, 0x8, P0 ;  /* 0x000000080000780c */ /* 0x000fe20000704270 */
[----:B0-----:R-:W-:Y:S01]  /*38f0*/  @P1 IMAD.MOV.U32 R2, RZ, RZ, R10 ;  /* 0x000000ffff021224 */ /* 0x001fe200078e000a */
[----:B------:R-:W-:Y:S01]  /*3900*/  BSSY B1, `(.L_x_95) ;  /* 0x0000009000017945 */ /* 0x000fe20003800000 */
[----:B------:R-:W-:-:S04]  /*3910*/  FMUL R3, R3, R56 ;  /* 0x0000003803037220 */ /* 0x000fc80000400000 */
[----:B------:R-:W-:-:S05]  /*3920*/  FFMA R3, R54, R23, R3 ;  /* 0x0000001736037223 */ /* 0x000fca0000000003 */
[----:B------:R-:W-:-:S04]  /*3930*/  F2FP.BF16.F32.PACK_AB R3, RZ, R3 ;  /* 0x00000003ff03723e */ /* 0x000fc800000010ff */
[----:B-1--4-:R-:W-:Y:S01]  /*3940*/  PRMT R4, R3, 0x7610, R4 ;  /* 0x0000761003047816 */ /* 0x012fe20000000004 */
[----:B------:R-:W-:-:S05]  /*3950*/  @P1 IMAD.MOV.U32 R3, RZ, RZ, R11 ;  /* 0x000000ffff031224 */ /* 0x000fca00078e000b */
[----:B------:R0:W-:Y:S01]  /*3960*/  @P1 STG.E.U16 desc[UR52][R2.64+0x70], R4 ;  /* 0x0000700402001986 */ /* 0x0001e2000c101534 */
[----:B------:R-:W-:Y:S05]  /*3970*/  @!P0 BRA `(.L_x_96) ;  /* 0x0000000000048947 */ /* 0x000fea0003800000 */
[----:B------:R1:W5:Y:S02]  /*3980*/  LDG.E.LTC128B.U16 R18, desc[UR52][R8.64+0x72] ;  /* 0x0000723408127981 */ /* 0x000364000c1e1520 */
.L_x_96:
[----:B------:R-:W-:Y:S05]  /*3990*/  BSYNC B1 ;  /* 0x0000000000017941 */ /* 0x000fea0003800000 */
.L_x_95:
[----:B------:R-:W-:Y:S05]  /*39a0*/  @!P0 BRA `(.L_x_97) ;  /* 0x0000000800a88947 */ /* 0x000fea0003800000 */
[----:B0----5:R-:W-:-:S04]  /*39b0*/  IMAD.U32 R3, R18, 0x10000, RZ ;  /* 0x0001000012037824 */ /* 0x021fc800078e00ff */
[----:B------:R-:W-:-:S04]  /*39c0*/  FMUL R0, R3, R56 ;  /* 0x0000003803007220 */ /* 0x000fc80000400000 */
[----:B------:R-:W-:-:S05]  /*39d0*/  FFMA R0, R55, R23, R0 ;  /* 0x0000001737007223 */ /* 0x000fca0000000000 */
[----:B------:R-:W-:-:S05]  /*39e0*/  F2FP.BF16.F32.PACK_AB R0, RZ, R0 ;  /* 0x00000000ff00723e */ /* 0x000fca00000010ff */
[----:B------:R4:W-:Y:S01]  /*39f0*/  STG.E.U16 desc[UR52][R10.64+0x72], R0 ;  /* 0x000072000a007986 */ /* 0x0009e2000c101534 */
[----:B------:R-:W-:Y:S05]  /*3a00*/  BRA `(.L_x_97) ;  /* 0x0000000800907947 */ /* 0x000fea0003800000 */
.L_x_36:
[----:B------:R-:W-:Y:S01]  /*3a10*/  ISETP.GT.AND P0, PT, R2, 0x1, PT ;  /* 0x000000010200780c */ /* 0x000fe20003f04270 */
[----:B------:R-:W-:Y:S01]  /*3a20*/  ULDC.64 UR4, c[0x0][0x5c0] ;  /* 0x0001700000047ab9 */ /* 0x000fe20000000a00 */
[-C--:B------:R-:W-:Y:S01]  /*3a30*/  FMUL R24, R24, R23.reuse ;  /* 0x0000001718187220 */ /* 0x080fe20000400000 */
[-C--:B------:R-:W-:Y:S01]  /*3a40*/  FMUL R25, R25, R23.reuse ;  /* 0x0000001719197220 */ /* 0x080fe20000400000 */
[----:B------:R-:W-:Y:S01]  /*3a50*/  ISETP.GT.AND P3, PT, R0, RZ, P0 ;  /* 0x000000ff0000720c */ /* 0x000fe20000764270 */
[-C--:B------:R-:W-:Y:S01]  /*3a60*/  FMUL R26, R26, R23.reuse ;  /* 0x000000171a1a7220 */ /* 0x080fe20000400000 */
[----:B------:R-:W-:Y:S01]  /*3a70*/  LEA R4, P4, R68, UR4, 0x1 ;  /* 0x0000000444047c11 */ /* 0x000fe2000f8808ff */
[-C--:B------:R-:W-:Y:S01]  /*3a80*/  FMUL R27, R27, R23.reuse ;  /* 0x000000171b1b7220 */ /* 0x080fe20000400000 */
[----:B------:R-:W-:Y:S01]  /*3a90*/  F2FP.BF16.F32.PACK_AB R24, RZ, R24 ;  /* 0x00000018ff18723e */ /* 0x000fe200000010ff */
[-C--:B------:R-:W-:Y:S01]  /*3aa0*/  FMUL R28, R28, R23.reuse ;  /* 0x000000171c1c7220 */ /* 0x080fe20000400000 */
[----:B------:R-:W-:Y:S01]  /*3ab0*/  LEA.HI.X R5, R68, UR5, R81, 0x1, P4 ;  /* 0x0000000544057c11 */ /* 0x000fe2000a0f0c51 */
[----:B------:R-:W-:Y:S01]  /*3ac0*/  FMUL R29, R29, R23 ;  /* 0x000000171d1d7220 */ /* 0x000fe20000400000 */
[----:B------:R-:W-:Y:S01]  /*3ad0*/  F2FP.BF16.F32.PACK_AB R25, RZ, R25 ;  /* 0x00000019ff19723e */ /* 0x000fe200000010ff */
[-C--:B------:R-:W-:Y:S01]  /*3ae0*/  FMUL R30, R30, R23.reuse ;  /* 0x000000171e1e7220 */ /* 0x080fe20000400000 */
[----:B------:R-:W-:Y:S01]  /*3af0*/  SHF.L.U64.HI R73, R72, 0x4, R73 ;  /* 0x0000000448497819 */ /* 0x000fe20000010249 */
[----:B------:R-:W-:Y:S01]  /*3b00*/  @P1 STG.E.U16 desc[UR52][R4.64], R24 ;  /* 0x0000001804001986 */ /* 0x000fe2000c101534 */
[----:B------:R-:W-:Y:S01]  /*3b10*/  ISETP.GT.AND P1, PT, R2, 0x8, PT ;  /* 0x000000080200780c */ /* 0x000fe20003f24270 */
[-C--:B------:R-:W-:Y:S01]  /*3b20*/  FMUL R31, R31, R23.reuse ;  /* 0x000000171f1f7220 */ /* 0x080fe20000400000 */
[----:B------:R-:W-:Y:S01]  /*3b30*/  ISETP.GT.AND P4, PT, R0, 0x8, P0 ;  /* 0x000000080000780c */ /* 0x000fe20000784270 */
[----:B------:R-:W-:Y:S01]  /*3b40*/  @P3 STG.E.U16 desc[UR52][R4.64+0x2], R25 ;  /* 0x0000021904003986 */ /* 0x000fe2000c101534 */
[----:B------:R-:W-:Y:S01]  /*3b50*/  LEA R6, P3, R72, R4, 0x4 ;  /* 0x0000000448067211 */ /* 0x000fe200078620ff */
[-C--:B------:R-:W-:Y:S01]  /*3b60*/  FMUL R32, R32, R23.reuse ;  /* 0x0000001720207220 */ /* 0x080fe20000400000 */
[----:B------:R-:W-:Y:S01]  /*3b70*/  ISETP.GT.AND P2, PT, R0, 0x8, P2 ;  /* 0x000000080000780c */ /* 0x000fe20001744270 */
[-C--:B------:R-:W-:Y:S01]  /*3b80*/  FMUL R33, R33, R23.reuse ;  /* 0x0000001721217220 */ /* 0x080fe20000400000 */
[----:B------:R-:W-:Y:S01]  /*3b90*/  ISETP.GT.AND P0, PT, R2, 0x9, PT ;  /* 0x000000090200780c */ /* 0x000fe20003f04270 */
[----:B------:R-:W-:Y:S01]  /*3ba0*/  IMAD.X R7, R73, 0x1, R5, P3 ;  /* 0x0000000149077824 */ /* 0x000fe200018e0605 */
[----:B------:R-:W-:Y:S01]  /*3bb0*/  ISETP.GT.AND P5, PT, R0, RZ, P1 ;  /* 0x000000ff0000720c */ /* 0x000fe20000fa4270 */
[-C--:B------:R-:W-:Y:S01]  /*3bc0*/  FMUL R34, R34, R23.reuse ;  /* 0x0000001722227220 */ /* 0x080fe20000400000 */
[----:B------:R-:W-:Y:S01]  /*3bd0*/  ISETP.GT.AND P3, PT, R0, RZ, P0 ;  /* 0x000000ff0000720c */ /* 0x000fe20000764270 */
[-C--:B------:R-:W-:Y:S01]  /*3be0*/  FMUL R35, R35, R23.reuse ;  /* 0x0000001723237220 */ /* 0x080fe20000400000 */
[----:B------:R-:W-:Y:S01]  /*3bf0*/  F2FP.BF16.F32.PACK_AB R26, RZ, R26 ;  /* 0x0000001aff1a723e */ /* 0x000fe200000010ff */
[----:B------:R-:W-:Y:S01]  /*3c00*/  FMUL R36, R36, R23 ;  /* 0x0000001724247220 */ /* 0x000fe20000400000 */
[----:B------:R-:W-:Y:S01]  /*3c10*/  F2FP.BF16.F32.PACK_AB R27, RZ, R27 ;  /* 0x0000001bff1b723e */ /* 0x000fe200000010ff */
[----:B------:R-:W-:Y:S01]  /*3c20*/  FMUL R37, R37, R23 ;  /* 0x0000001725257220 */ /* 0x000fe20000400000 */
[----:B------:R-:W-:Y:S01]  /*3c30*/  F2FP.BF16.F32.PACK_AB R28, RZ, R28 ;  /* 0x0000001cff1c723e */ /* 0x000fe200000010ff */
[----:B------:R-:W-:Y:S01]  /*3c40*/  @P2 STG.E.U16 desc[UR52][R6.64], R26 ;  /* 0x0000001a06002986 */ /* 0x000fe2000c101534 */
[----:B------:R-:W-:Y:S01]  /*3c50*/  F2FP.BF16.F32.PACK_AB R29, RZ, R29 ;  /* 0x0000001dff1d723e */ /* 0x000fe200000010ff */
[-C--:B------:R-:W-:Y:S01]  /*3c60*/  FMUL R38, R38, R23.reuse ;  /* 0x0000001726267220 */ /* 0x080fe20000400000 */
[----:B------:R-:W-:Y:S01]  /*3c70*/  ISETP.GT.AND P2, PT, R0, 0x8, P1 ;  /* 0x000000080000780c */ /* 0x000fe20000f44270 */
[----:B------:R-:W-:Y:S01]  /*3c80*/  @P4 STG.E.U16 desc[UR52][R6.64+0x2], R27 ;  /* 0x0000021b06004986 */ /* 0x000fe2000c101534 */
[----:B------:R-:W-:Y:S01]  /*3c90*/  ISETP.GT.AND P1, PT, R2, 0x10, PT ;  /* 0x000000100200780c */ /* 0x000fe20003f24270 */
[-C--:B------:R-:W-:Y:S01]  /*3ca0*/  FMUL R39, R39, R23.reuse ;  /* 0x0000001727277220 */ /* 0x080fe20000400000 */
[----:B------:R-:W-:Y:S01]  /*3cb0*/  F2FP.BF16.F32.PACK_AB R30, RZ, R30 ;  /* 0x0000001eff1e723e */ /* 0x000fe200000010ff */
[----:B------:R-:W-:Y:S01]  /*3cc0*/  @P5 STG.E.U16 desc[UR52][R4.64+0x10], R28 ;  /* 0x0000101c04005986 */ /* 0x000fe2000c101534 */
[----:B------:R-:W-:Y:S01]  /*3cd0*/  ISETP.GT.AND P4, PT, R0, RZ, P1 ;  /* 0x000000ff0000720c */ /* 0x000fe20000f84270 */
[----:B------:R-:W-:Y:S01]  /*3ce0*/  FMUL R40, R40, R23 ;  /* 0x0000001728287220 */ /* 0x000fe20000400000 */
[----:B------:R-:W-:Y:S01]  /*3cf0*/  F2FP.BF16.F32.PACK_AB R31, RZ, R31 ;  /* 0x0000001fff1f723e */ /* 0x000fe200000010ff */
[----:B------:R-:W-:Y:S01]  /*3d00*/  @P3 STG.E.U16 desc[UR52][R4.64+0x12], R29 ;  /* 0x0000121d04003986 */ /* 0x000fe2000c101534 */
[----:B------:R-:W-:Y:S01]  /*3d10*/  ISETP.GT.AND P3, PT, R0, 0x8, P0 ;  /* 0x000000080000780c */ /* 0x000fe20000764270 */
[-C--:B------:R-:W-:Y:S01]  /*3d20*/  FMUL R41, R41, R23.reuse ;  /* 0x0000001729297220 */ /* 0x080fe20000400000 */
[----:B------:R-:W-:Y:S01]  /*3d30*/  ISETP.GT.AND P0, PT, R2, 0x11, PT ;  /* 0x000000110200780c */ /* 0x000fe20003f04270 */
[----:B------:R-:W-:Y:S01]  /*3d40*/  @P2 STG.E.U16 desc[UR52][R6.64+0x10], R30 ;  /* 0x0000101e06002986 */ /* 0x000fe2000c101534 */
[----:B------:R-:W-:Y:S01]  /*3d50*/  F2FP.BF16.F32.PACK_AB R32, RZ, R32 ;  /* 0x00000020ff20723e */ /* 0x000fe200000010ff */
[-C--:B------:R-:W-:Y:S01]  /*3d60*/  FMUL R42, R42, R23.reuse ;  /* 0x000000172a2a7220 */ /* 0x080fe20000400000 */
[C---:B------:R-:W-:Y:S01]  /*3d70*/  ISETP.GT.AND P5, PT, R0.reuse, RZ, P0 ;  /* 0x000000ff0000720c */ /* 0x040fe200007a4270 */
[-C--:B------:R-:W-:Y:S01]  /*3d80*/  FMUL R43, R43, R23.reuse ;  /* 0x000000172b2b7220 */ /* 0x080fe20000400000 */
[----:B------:R-:W-:Y:S01]  /*3d90*/  ISETP.GT.AND P2, PT, R0, 0x8, P1 ;  /* 0x000000080000780c */ /* 0x000fe20000f44270 */
[-C--:B------:R-:W-:Y:S01]  /*3da0*/  FMUL R44, R44, R23.reuse ;  /* 0x000000172c2c7220 */ /* 0x080fe20000400000 */
[----:B------:R-:W-:Y:S01]  /*3db0*/  ISETP.GT.AND P1, PT, R2, 0x18, PT ;  /* 0x000000180200780c */ /* 0x000fe20003f24270 */
[----:B------:R-:W-:Y:S01]  /*3dc0*/  FMUL R45, R45, R23 ;  /* 0x000000172d2d7220 */ /* 0x000fe20000400000 */
[----:B------:R-:W-:Y:S01]  /*3dd0*/  F2FP.BF16.F32.PACK_AB R33, RZ, R33 ;  /* 0x00000021ff21723e */ /* 0x000fe200000010ff */
[----:B------:R-:W-:Y:S01]  /*3de0*/  @P3 STG.E.U16 desc[UR52][R6.64+0x12], R31 ;  /* 0x0000121f06003986 */ /* 0x000fe2000c101534 */
[----:B------:R-:W-:Y:S01]  /*3df0*/  ISETP.GT.AND P3, PT, R0, 0x8, P0 ;  /* 0x000000080000780c */ /* 0x000fe20000764270 */
[-C--:B------:R-:W-:Y:S01]  /*3e00*/  FMUL R46, R46, R23.reuse ;  /* 0x000000172e2e7220 */ /* 0x080fe20000400000 */
[----:B------:R-:W-:Y:S01]  /*3e10*/  ISETP.GT.AND P0, PT, R2, 0x19, PT ;  /* 0x000000190200780c */ /* 0x000fe20003f04270 */
[----:B------:R-:W-:Y:S01]  /*3e20*/  @P4 STG.E.U16 desc[UR52][R4.64+0x20], R32 ;  /* 0x0000202004004986 */ /* 0x000fe2000c101534 */
[C---:B------:R-:W-:Y:S01]  /*3e30*/  ISETP.GT.AND P4, PT, R0.reuse, RZ, P1 ;  /* 0x000000ff0000720c */ /* 0x040fe20000f84270 */
[-C--:B------:R-:W-:Y:S01]  /*3e40*/  FMUL R47, R47, R23.reuse ;  /* 0x000000172f2f7220 */ /* 0x080fe20000400000 */
[----:B------:R-:W-:Y:S01]  /*3e50*/  F2FP.BF16.F32.PACK_AB R34, RZ, R34 ;  /* 0x00000022ff22723e */ /* 0x000fe200000010ff */
[----:B------:R-:W-:Y:S01]  /*3e60*/  @P5 STG.E.U16 desc[UR52][R4.64+0x22], R33 ;  /* 0x0000222104005986 */ /* 0x000fe2000c101534 */
[----:B------:R-:W-:Y:S01]  /*3e70*/  ISETP.GT.AND P5, PT, R0, RZ, P0 ;  /* 0x000000ff0000720c */ /* 0x000fe200007a4270 */
        /* <DEDUP_REMOVED lines=25> */
[----:B------:R-:W-:-:S02]  /*4010*/  F2FP.BF16.F32.PACK_AB R41, RZ, R41 ;  /* 0x00000029ff29723e */ /* 0x000fc400000010ff */
[C---:B------:R-:W-:Y:S01]  /*4020*/  ISETP.GT.AND P1, PT, R0.reuse, 0x8, P1 ;  /* 0x000000080000780c */ /* 0x040fe20000f24270 */
[----:B------:R-:W-:Y:S01]  /*4030*/  @P3 STG.E.U16 desc[UR52][R6.64+0x32], R39 ;  /* 0x0000322706003986 */ /* 0x000fe2000c101534 */
[----:B------:R-:W-:Y:S02]  /*4040*/  ISETP.GT.AND P2, PT, R0, 0x8, P0 ;  /* 0x000000080000780c */ /* 0x000fe40000744270 */
[C---:B------:R-:W-:Y:S01]  /*4050*/  ISETP.GT.AND P0, PT, R2.reuse, 0x29, PT ;  /* 0x000000290200780c */ /* 0x040fe20003f04270 */
[----:B------:R-:W-:Y:S01]  /*4060*/  @P4 STG.E.U16 desc[UR52][R4.64+0x40], R40 ;  /* 0x0000402804004986 */ /* 0x000fe2000c101534 */
[----:B------:R-:W-:Y:S02]  /*4070*/  ISETP.GT.AND P4, PT, R2, 0x28, PT ;  /* 0x000000280200780c */ /* 0x000fe40003f84270 */
[----:B------:R-:W-:Y:S01]  /*4080*/  F2FP.BF16.F32.PACK_AB R42, RZ, R42 ;  /* 0x0000002aff2a723e */ /* 0x000fe200000010ff */
[----:B------:R-:W-:Y:S01]  /*4090*/  @P5 STG.E.U16 desc[UR52][R4.64+0x42], R41 ;  /* 0x0000422904005986 */ /* 0x000fe2000c101534 */
[----:B------:R-:W-:-:S02]  /*40a0*/  ISETP.GT.AND P5, PT, R0, RZ, P4 ;  /* 0x000000ff0000720c */ /* 0x000fc400027a4270 */
[C---:B------:R-:W-:Y:S01]  /*40b0*/  ISETP.GT.AND P3, PT, R0.reuse, RZ, P0 ;  /* 0x000000ff0000720c */ /* 0x040fe20000764270 */
[----:B------:R-:W-:Y:S01]  /*40c0*/  @P1 STG.E.U16 desc[UR52][R6.64+0x40], R42 ;  /* 0x0000402a06001986 */ /* 0x000fe2000c101534 */
[----:B------:R-:W-:Y:S02]  /*40d0*/  F2FP.BF16.F32.PACK_AB R43, RZ, R43 ;  /* 0x0000002bff2b723e */ /* 0x000fe400000010ff */
[----:B------:R-:W-:Y:S02]  /*40e0*/  F2FP.BF16.F32.PACK_AB R44, RZ, R44 ;  /* 0x0000002cff2c723e */ /* 0x000fe400000010ff */
[----:B------:R-:W-:Y:S01]  /*40f0*/  ISETP.GT.AND P4, PT, R0, 0x8, P4 ;  /* 0x000000080000780c */ /* 0x000fe20002784270 */
[----:B------:R-:W-:Y:S01]  /*4100*/  @P2 STG.E.U16 desc[UR52][R6.64+0x42], R43 ;  /* 0x0000422b06002986 */ /* 0x000fe2000c101534 */
[----:B------:R-:W-:Y:S02]  /*4110*/  F2FP.BF16.F32.PACK_AB R45, RZ, R45 ;  /* 0x0000002dff2d723e */ /* 0x000fe400000010ff */
[----:B------:R-:W-:Y:S01]  /*4120*/  ISETP.GT.AND P2, PT, R2, 0x31, PT ;  /* 0x000000310200780c */ /* 0x000fe20003f44270 */
[----:B------:R-:W-:Y:S01]  /*4130*/  @P5 STG.E.U16 desc[UR52][R4.64+0x50], R44 ;  /* 0x0000502c04005986 */ /* 0x000fe2000c101534 */
[----:B------:R-:W-:-:S02]  /*4140*/  ISETP.GT.AND P5, PT, R0, 0x8, P0 ;  /* 0x000000080000780c */ /* 0x000fc400007a4270 */
[C---:B------:R-:W-:Y:S01]  /*4150*/  ISETP.GT.AND P1, PT, R2.reuse, 0x38, PT ;  /* 0x000000380200780c */ /* 0x040fe20003f24270 */
[----:B------:R-:W-:Y:S01]  /*4160*/  @P3 STG.E.U16 desc[UR52][R4.64+0x52], R45 ;  /* 0x0000522d04003986 */ /* 0x000fe2000c101534 */
[C---:B------:R-:W-:Y:S02]  /*4170*/  ISETP.GT.AND P3, PT, R2.reuse, 0x30, PT ;  /* 0x000000300200780c */ /* 0x040fe40003f64270 */
[----:B------:R-:W-:Y:S01]  /*4180*/  ISETP.GT.AND P0, PT, R2, 0x39, PT ;  /* 0x000000390200780c */ /* 0x000fe20003f04270 */
[----:B------:R-:W-:Y:S01]  /*4190*/  @P4 IMAD.MOV.U32 R2, RZ, RZ, R6 ;  /* 0x000000ffff024224 */ /* 0x000fe200078e0006 */
[----:B------:R-:W-:Y:S01]  /*41a0*/  F2FP.BF16.F32.PACK_AB R46, RZ, R46 ;  /* 0x0000002eff2e723e */ /* 0x000fe200000010ff */
[----:B------:R-:W-:Y:S01]  /*41b0*/  @P4 IMAD.MOV.U32 R3, RZ, RZ, R7 ;  /* 0x000000ffff034224 */ /* 0x000fe200078e0007 */
[----:B------:R-:W-:Y:S02]  /*41c0*/  F2FP.BF16.F32.PACK_AB R47, RZ, R47 ;  /* 0x0000002fff2f723e */ /* 0x000fe400000010ff */
[----:B------:R-:W-:-:S02]  /*41d0*/  F2FP.BF16.F32.PACK_AB R48, RZ, R48 ;  /* 0x00000030ff30723e */ /* 0x000fc400000010ff */
[----:B------:R0:W-:Y:S01]  /*41e0*/  @P4 STG.E.U16 desc[UR52][R2.64+0x50], R46 ;  /* 0x0000502e02004986 */ /* 0x0001e2000c101534 */
[C---:B------:R-:W-:Y:S02]  /*41f0*/  ISETP.GT.AND P4, PT, R0.reuse, RZ, P2 ;  /* 0x000000ff0000720c */ /* 0x040fe40001784270 */
[----:B------:R-:W-:Y:S02]  /*4200*/  F2FP.BF16.F32.PACK_AB R49, RZ, R49 ;  /* 0x00000031ff31723e */ /* 0x000fe400000010ff */
[----:B------:R-:W-:Y:S02]  /*4210*/  ISETP.GT.AND P2, PT, R0, 0x8, P2 ;  /* 0x000000080000780c */ /* 0x000fe40001744270 */
[----:B------:R-:W-:Y:S02]  /*4220*/  F2FP.BF16.F32.PACK_AB R50, RZ, R50 ;  /* 0x00000032ff32723e */ /* 0x000fe400000010ff */
[----:B------:R-:W-:Y:S02]  /*4230*/  F2FP.BF16.F32.PACK_AB R51, RZ, R51 ;  /* 0x00000033ff33723e */ /* 0x000fe400000010ff */
[----:B------:R-:W-:Y:S01]  /*4240*/  F2FP.BF16.F32.PACK_AB R52, RZ, R52 ;  /* 0x00000034ff34723e */ /* 0x000fe200000010ff */
[----:B0-----:R-:W-:Y:S01]  /*4250*/  @P5 IMAD.MOV.U32 R2, RZ, RZ, R6 ;  /* 0x000000ffff025224 */ /* 0x001fe200078e0006 */
[----:B------:R-:W-:Y:S01]  /*4260*/  F2FP.BF16.F32.PACK_AB R53, RZ, R53 ;  /* 0x00000035ff35723e */ /* 0x000fe200000010ff */
[----:B------:R-:W-:Y:S01]  /*4270*/  @P5 IMAD.MOV.U32 R3, RZ, RZ, R7 ;  /* 0x000000ffff035224 */ /* 0x000fe200078e0007 */
[----:B------:R-:W-:-:S02]  /*4280*/  F2FP.BF16.F32.PACK_AB R54, RZ, R54 ;  /* 0x00000036ff36723e */ /* 0x000fc400000010ff */
[----:B------:R-:W-:Y:S02]  /*4290*/  F2FP.BF16.F32.PACK_AB R55, RZ, R55 ;  /* 0x00000037ff37723e */ /* 0x000fe400000010ff */
[----:B------:R0:W-:Y:S01]  /*42a0*/  @P5 STG.E.U16 desc[UR52][R2.64+0x52], R47 ;  /* 0x0000522f02005986 */ /* 0x0001e2000c101534 */
[C---:B------:R-:W-:Y:S02]  /*42b0*/  ISETP.GT.AND P5, PT, R0.reuse, RZ, P3 ;  /* 0x000000ff0000720c */ /* 0x040fe40001fa4270 */
[----:B------:R-:W-:-:S11]  /*42c0*/  ISETP.GT.AND P3, PT, R0, 0x8, P3 ;  /* 0x000000080000780c */ /* 0x000fd60001f64270 */
[----:B0-----:R-:W-:Y:S02]  /*42d0*/  @P5 IMAD.MOV.U32 R2, RZ, RZ, R4 ;  /* 0x000000ffff025224 */ /* 0x001fe400078e0004 */
[----:B------:R-:W-:-:S05]  /*42e0*/  @P5 IMAD.MOV.U32 R3, RZ, RZ, R5 ;  /* 0x000000ffff035224 */ /* 0x000fca00078e0005 */
[----:B------:R0:W-:Y:S01]  /*42f0*/  @P5 STG.E.U16 desc[UR52][R2.64+0x60], R48 ;  /* 0x0000603002005986 */ /* 0x0001e2000c101534 */
[C---:B------:R-:W-:Y:S02]  /*4300*/  ISETP.GT.AND P5, PT, R0.reuse, RZ, P0 ;  /* 0x000000ff0000720c */ /* 0x040fe400007a4270 */
[----:B------:R-:W-:Y:S01]  /*4310*/  ISETP.GT.AND P0, PT, R0, 0x8, P0 ;  /* 0x000000080000780c */ /* 0x000fe20000704270 */
[----:B0-----:R-:W-:Y:S02]  /*4320*/  @P4 IMAD.MOV.U32 R2, RZ, RZ, R4 ;  /* 0x000000ffff024224 */ /* 0x001fe400078e0004 */
[----:B------:R-:W-:-:S05]  /*4330*/  @P4 IMAD.MOV.U32 R3, RZ, RZ, R5 ;  /* 0x000000ffff034224 */ /* 0x000fca00078e0005 */
[----:B------:R0:W-:Y:S01]  /*4340*/  @P4 STG.E.U16 desc[UR52][R2.64+0x62], R49 ;  /* 0x0000623102004986 */ /* 0x0001e2000c101534 */
[C---:B------:R-:W-:Y:S02]  /*4350*/  ISETP.GT.AND P4, PT, R0.reuse, RZ, P1 ;  /* 0x000000ff0000720c */ /* 0x040fe40000f84270 */
[----:B------:R-:W-:Y:S01]  /*4360*/  ISETP.GT.AND P1, PT, R0, 0x8, P1 ;  /* 0x000000080000780c */ /* 0x000fe20000f24270 */
[----:B0-----:R-:W-:Y:S02]  /*4370*/  @P3 IMAD.MOV.U32 R2, RZ, RZ, R6 ;  /* 0x000000ffff023224 */ /* 0x001fe400078e0006 */
[----:B------:R-:W-:-:S05]  /*4380*/  @P3 IMAD.MOV.U32 R3, RZ, RZ, R7 ;  /* 0x000000ffff033224 */ /* 0x000fca00078e0007 */
[----:B------:R0:W-:Y:S02]  /*4390*/  @P3 STG.E.U16 desc[UR52][R2.64+0x60], R50 ;  /* 0x0000603202003986 */ /* 0x0001e4000c101534 */
[----:B0-----:R-:W-:Y:S02]  /*43a0*/  @P2 IMAD.MOV.U32 R2, RZ, RZ, R6 ;  /* 0x000000ffff022224 */ /* 0x001fe400078e0006 */
[----:B------:R-:W-:-:S05]  /*43b0*/  @P2 IMAD.MOV.U32 R3, RZ, RZ, R7 ;  /* 0x000000ffff032224 */ /* 0x000fca00078e0007 */
[----:B------:R0:W-:Y:S02]  /*43c0*/  @P2 STG.E.U16 desc[UR52][R2.64+0x62], R51 ;  /* 0x0000623302002986 */ /* 0x0001e4000c101534 */
[----:B0-----:R-:W-:Y:S02]  /*43d0*/  @P4 IMAD.MOV.U32 R2, RZ, RZ, R4 ;  /* 0x000000ffff024224 */ /* 0x001fe400078e0004 */
[----:B------:R-:W-:-:S05]  /*43e0*/  @P4 IMAD.MOV.U32 R3, RZ, RZ, R5 ;  /* 0x000000ffff034224 */ /* 0x000fca00078e0005 */
[----:B------:R0:W-:Y:S04]  /*43f0*/  @P4 STG.E.U16 desc[UR52][R2.64+0x70], R52 ;  /* 0x0000703402004986 */ /* 0x0001e8000c101534 */
[----:B------:R1:W-:Y:S01]  /*4400*/  @P5 STG.E.U16 desc[UR52][R4.64+0x72], R53 ;  /* 0x0000723504005986 */ /* 0x0003e2000c101534 */
[----:B0-----:R-:W-:Y:S02]  /*4410*/  @P1 IMAD.MOV.U32 R2, RZ, RZ, R6 ;  /* 0x000000ffff021224 */ /* 0x001fe400078e0006 */
[----:B------:R-:W-:-:S05]  /*4420*/  @P1 IMAD.MOV.U32 R3, RZ, RZ, R7 ;  /* 0x000000ffff031224 */ /* 0x000fca00078e0007 */
[----:B------:R1:W-:Y:S04]  /*4430*/  @P1 STG.E.U16 desc[UR52][R2.64+0x70], R54 ;  /* 0x0000703602001986 */ /* 0x0003e8000c101534 */
[----:B------:R1:W-:Y:S02]  /*4440*/  @P0 STG.E.U16 desc[UR52][R6.64+0x72], R55 ;  /* 0x0000723706000986 */ /* 0x0003e4000c101534 */
.L_x_97:
[----:B------:R-:W-:Y:S05]  /*4450*/  BSYNC B0 ;  /* 0x0000000000007941 */ /* 0x000fea0003800000 */
.L_x_35:
[----:B01----:R-:W-:Y:S01]  /*4460*/  IMAD.U32 R2, RZ, RZ, UR50 ;  /* 0x00000032ff027e24 */ /* 0x003fe2000f8e00ff */
[----:B------:R-:W-:Y:S01]  /*4470*/  ULDC.64 UR4, c[0x0][0x650] ;  /* 0x0001940000047ab9 */ /* 0x000fe20000000a00 */
[----:B----4-:R-:W-:Y:S01]  /*4480*/  IMAD.U32 R0, RZ, RZ, UR37 ;  /* 0x00000025ff007e24 */ /* 0x010fe2000f8e00ff */
[----:B------:R0:W-:Y:S01]  /*4490*/  SYNCS.ARRIVE.TRANS64.A1T0 RZ, [R63+UR44], RZ ;  /* 0x000000ff3fff79a7 */ /* 0x0001e2000810002c */
[----:B------:R-:W-:Y:S01]  /*44a0*/  IMAD.U32 R3, RZ, RZ, UR51 ;  /* 0x00000033ff037e24 */ /* 0x000fe2000f8e00ff */
[C---:B------:R-:W-:Y:S01]  /*44b0*/  LEA R16, P0, R2.reuse, R16, 0x1 ;  /* 0x0000001002107211 */ /* 0x040fe200078008ff */
[----:B-----5:R-:W-:Y:S02]  /*44c0*/  IMAD.MOV.U32 R18, RZ, RZ, -0x1 ;  /* 0xffffffffff127424 */ /* 0x020fe400078e00ff */
[----:B------:R-:W-:Y:S01]  /*44d0*/  IMAD.MOV.U32 R19, RZ, RZ, -0x1 ;  /* 0xffffffffff137424 */ /* 0x000fe200078e00ff */
[----:B------:R-:W-:Y:S01]  /*44e0*/  LEA.HI.X R17, R2, R17, R0, 0x1, P0 ;  /* 0x0000001102117211 */ /* 0x000fe200000f0c00 */
[----:B------:R-:W-:Y:S01]  /*44f0*/  IMAD.MOV.U32 R2, RZ, RZ, -0x1 ;  /* 0xffffffffff027424 */ /* 0x000fe200078e00ff */
[----:B------:R-:W-:-:S02]  /*4500*/  ISETP.GE.U32.AND P0, PT, R16, UR4, PT ;  /* 0x0000000410007c0c */ /* 0x000fc4000bf06070 */
[----:B------:R-:W-:Y:S02]  /*4510*/  PRMT R0, RZ, 0x7610, R0 ;  /* 0x00007610ff007816 */ /* 0x000fe40000000000 */
[----:B------:R-:W-:-:S13]  /*4520*/  ISETP.GE.U32.AND.EX P0, PT, R17, UR5, PT, P0 ;  /* 0x0000000511007c0c */ /* 0x000fda000bf06100 */
[----:B0-----:R-:W-:Y:S05]  /*4530*/  @P0 BRA `(.L_x_98) ;  /* 0x00000004008c0947 */ /* 0x001fea0003800000 */
[----:B------:R-:W0:Y:S01]  /*4540*/  S2UR UR6, SR_CTAID.X ;  /* 0x00000000000679c3 */ /* 0x000e220000002500 */
[----:B------:R-:W-:Y:S01]  /*4550*/  ULDC.64 UR4, c[0x0][0x628] ;  /* 0x00018a0000047ab9 */ /* 0x000fe20000000a00 */
[----:B------:R-:W-:Y:S01]  /*4560*/  ULDC UR7, c[0x0][0x150] ;  /* 0x0000540000077ab9 */ /* 0x000fe20000000800 */
[----:B------:R-:W-:Y:S01]  /*4570*/  ISETP.NE.U32.AND P0, PT, RZ, UR4, PT ;  /* 0x00000004ff007c0c */ /* 0x000fe2000bf05070 */
[----:B------:R-:W-:Y:S01]  /*4580*/  ULDC UR15, c[0x0][0x630] ;  /* 0x00018c00000f7ab9 */ /* 0x000fe20000000800 */
[C---:B------:R-:W-:Y:S01]  /*4590*/  R2UR UR16, R16.reuse ;  /* 0x00000000101072ca */ /* 0x040fe200000e0000 */
[----:B------:R-:W-:Y:S01]  /*45a0*/  ULDC UR18, c[0x0][0x154] ;  /* 0x0000550000127ab9 */ /* 0x000fe20000000800 */
[----:B------:R-:W-:Y:S01]  /*45b0*/  ISETP.NE.AND.EX P0, PT, RZ, UR5, PT, P0 ;  /* 0x00000005ff007c0c */ /* 0x000fe2000bf05300 */
[----:B------:R-:W1:Y:S01]  /*45c0*/  S2UR UR20, SR_CTAID.Y ;  /* 0x00000000001479c3 */ /* 0x000e620000002600 */
[----:B------:R-:W-:Y:S02]  /*45d0*/  R2UR UR17, R17 ;  /* 0x00000000111172ca */ /* 0x000fe400000e0000 */
[----:B------:R-:W-:-:S02]  /*45e0*/  R2UR UR12, R16 ;  /* 0x00000000100c72ca */ /* 0x000fc400000e0000 */
[----:B------:R-:W-:Y:S02]  /*45f0*/  R2UR UR13, R17 ;  /* 0x00000000110d72ca */ /* 0x000fe400000e0000 */
[----:B0-----:R-:W-:-:S05]  /*4600*/  I2FP.F32.U32 R0, UR6 ;  /* 0x0000000600007c45 */ /* 0x001fca0008201000 */
[----:B------:R-:W-:-:S04]  /*4610*/  FMUL R0, R0, UR7 ;  /* 0x0000000700007c20 */ /* 0x000fc80008400000 */
[----:B------:R0:W4:Y:S01]  /*4620*/  F2I.U32.TRUNC.NTZ R2, R0 ;  /* 0x0000000000027305 */ /* 0x000122000020f000 */
[----:B-1----:R-:W-:Y:S05]  /*4630*/  @!P0 BRA `(.L_x_99) ;  /* 0x0000000000308947 */ /* 0x002fea0003800000 */
        /* <DEDUP_REMOVED lines=12> */
.L_x_99:
[----:B------:R-:W-:Y:S01]  /*4700*/  USHF.R.U64 UR12, UR12, UR15, UR13 ;  /* 0x0000000f0c0c7299 */ /* 0x000fe2000800120d */
[----:B0-----:R-:W-:Y:S01]  /*4710*/  I2FP.F32.U32 R0, UR20 ;  /* 0x0000001400007c45 */ /* 0x001fe20008201000 */
[----:B------:R-:W-:Y:S02]  /*4720*/  USHF.R.U32.HI UR4, URZ, UR15, UR13 ;  /* 0x0000000f3f047299 */ /* 0x000fe4000801160d */
[----:B------:R-:W-:Y:S02]  /*4730*/  UIADD3 UR7, UP0, URZ, -UR12, URZ ;  /* 0x8000000c3f077290 */ /* 0x000fe4000ff1e03f */
[----:B------:R-:W-:Y:S01]  /*4740*/  FMUL R0, R0, UR18 ;  /* 0x0000001200007c20 */ /* 0x000fe20008400000 */
[----:B------:R-:W-:Y:S01]  /*4750*/  ULDC.64 UR10, c[0x0][0x620] ;  /* 0x00018800000a7ab9 */ /* 0x000fe20000000a00 */
[----:B------:R-:W-:Y:S01]  /*4760*/  UIADD3.X UR4, URZ, ~UR4, URZ, UP0, !UPT ;  /* 0x800000043f047290 */ /* 0x000fe200087fe43f */
[----:B------:R-:W-:Y:S01]  /*4770*/  UMOV UR8, UR16 ;  /* 0x0000001000087c82 */ /* 0x000fe20008000000 */
[----:B------:R-:W-:-:S02]  /*4780*/  UMOV UR9, UR17 ;  /* 0x0000001100097c82 */ /* 0x000fc40008000000 */
[----:B------:R-:W0:Y:S01]  /*4790*/  F2I.U32.TRUNC.NTZ R0, R0 ;  /* 0x0000000000007305 */ /* 0x000e22000020f000 */
[----:B------:R-:W-:Y:S01]  /*47a0*/  UIMAD UR4, UR4, UR10, URZ ;  /* 0x0000000a040472a4 */ /* 0x000fe2000f8e023f */
[----:B----4-:R-:W-:Y:S01]  /*47b0*/  R2UR UR17, R2 ;  /* 0x00000000021172ca */ /* 0x010fe200000e0000 */
[----:B------:R-:W-:Y:S02]  /*47c0*/  UIMAD.WIDE.U32 UR8, UR7, UR10, UR8 ;  /* 0x0000000a070872a5 */ /* 0x000fe4000f8e0008 */
[----:B------:R-:W-:Y:S01]  /*47d0*/  UIMAD UR7, UR7, UR11, UR4 ;  /* 0x0000000b070772a4 */ /* 0x000fe2000f8e0204 */
[----:B------:R-:W-:Y:S01]  /*47e0*/  ULDC UR23, c[0x0][0x658] ;  /* 0x0001960000177ab9 */ /* 0x000fe20000000800 */
[----:B------:R-:W-:Y:S02]  /*47f0*/  UMOV UR15, 0xffffffff ;  /* 0xffffffff000f7882 */ /* 0x000fe40000000000 */
[----:B------:R-:W-:Y:S01]  /*4800*/  UIADD3 UR7, UR9, UR7, URZ ;  /* 0x0000000709077290 */ /* 0x000fe2000fffe03f */
[----:B------:R-:W-:Y:S01]  /*4810*/  ULDC UR10, c[0x0][0x618] ;  /* 0x00018600000a7ab9 */ /* 0x000fe20000000800 */
[----:B------:R-:W-:Y:S01]  /*4820*/  ULDC.64 UR4, c[0x0][0x640] ;  /* 0x0001900000047ab9 */ /* 0x000fe20000000a00 */
[----:B------:R-:W-:Y:S01]  /*4830*/  USHF.L.U32 UR19, UR15, UR23, URZ ;  /* 0x000000170f137299 */ /* 0x000fe2000800063f */
[----:B------:R-:W-:Y:S01]  /*4840*/  ISETP.NE.U32.AND P0, PT, RZ, UR4, PT ;  /* 0x00000004ff007c0c */ /* 0x000fe2000bf05070 */
[----:B------:R-:W-:Y:S01]  /*4850*/  USHF.R.U64 UR15, UR8, UR10, UR7 ;  /* 0x0000000a080f7299 */ /* 0x000fe20008001207 */
[----:B0-----:R-:W-:Y:S01]  /*4860*/  R2UR UR11, R0 ;  /* 0x00000000000b72ca */ /* 0x001fe200000e0000 */
[----:B------:R-:W-:Y:S01]  /*4870*/  USHF.R.U32.HI UR7, URZ, UR10, UR7 ;  /* 0x0000000a3f077299 */ /* 0x000fe20008011607 */
[----:B------:R-:W-:Y:S01]  /*4880*/  ISETP.NE.AND.EX P0, PT, RZ, UR5, PT, P0 ;  /* 0x00000005ff007c0c */ /* 0x000fe2000bf05300 */
[----:B------:R-:W-:Y:S01]  /*4890*/  ULDC UR22, c[0x0][0x608] ;  /* 0x0001820000167ab9 */ /* 0x000fe20000000800 */
[----:B------:R-:W-:-:S02]  /*48a0*/  UIADD3 UR8, -UR17, URZ, URZ ;  /* 0x0000003f11087290 */ /* 0x000fc4000fffe13f */
[----:B------:R-:W-:Y:S02]  /*48b0*/  USHF.R.U64 UR18, UR15, UR22, UR7 ;  /* 0x000000160f127299 */ /* 0x000fe40008001207 */
[----:B------:R-:W-:Y:S01]  /*48c0*/  USHF.R.U32.HI UR7, URZ, UR22, UR7 ;  /* 0x000000163f077299 */ /* 0x000fe20008011607 */
[----:B------:R-:W-:Y:S01]  /*48d0*/  UMOV UR16, 0x1 ;  /* 0x0000000100107882 */ /* 0x000fe20000000000 */
[----:B------:R-:W-:Y:S02]  /*48e0*/  ULDC UR21, c[0x0][0x144] ;  /* 0x0000510000157ab9 */ /* 0x000fe40000000800 */
[----:B------:R-:W-:Y:S01]  /*48f0*/  USHF.R.U64 UR17, UR18, UR23, UR7 ;  /* 0x0000001712117299 */ /* 0x000fe20008001207 */
[----:B------:R-:W-:Y:S01]  /*4900*/  ULDC UR13, c[0x0][0x600] ;  /* 0x00018000000d7ab9 */ /* 0x000fe20000000800 */
[----:B------:R-:W-:Y:S02]  /*4910*/  UIADD3 UR22, -UR11, URZ, URZ ;  /* 0x0000003f0b167290 */ /* 0x000fe4000fffe13f */
[----:B------:R-:W-:-:S02]  /*4920*/  USHF.L.U32 UR16, UR16, UR23, URZ ;  /* 0x0000001710107299 */ /* 0x000fc4000800063f */
[----:B------:R-:W-:Y:S02]  /*4930*/  USHF.R.U32.HI UR11, URZ, UR23, UR7 ;  /* 0x000000173f0b7299 */ /* 0x000fe40008011607 */
[----:B------:R-:W-:Y:S02]  /*4940*/  UIADD3 UR14, UR13, -0x1, URZ ;  /* 0xffffffff0d0e7890 */ /* 0x000fe4000fffe03f */
[----:B------:R-:W-:Y:S02]  /*4950*/  ULOP3.LUT UR19, URZ, UR19, URZ, 0x33, !UPT ;  /* 0x000000133f137292 */ /* 0x000fe4000f8e333f */
[----:B------:R-:W-:Y:S01]  /*4960*/  UIMAD UR23, UR21, UR8, UR6 ;  /* 0x00000008151772a4 */ /* 0x000fe2000f8e0206 */
[----:B------:R-:W-:Y:S01]  /*4970*/  ULDC UR26, c[0x0][0x148] ;  /* 0x00005200001a7ab9 */ /* 0x000fe20000000800 */
[----:B------:R-:W-:Y:S01]  /*4980*/  ULDC UR24, c[0x0][0x648] ;  /* 0x0001920000187ab9 */ /* 0x000fe20000000800 */
[----:B------:R-:W-:Y:S01]  /*4990*/  ULDC UR25, c[0x0][0x638] ;  /* 0x00018e0000197ab9 */ /* 0x000fe20000000800 */
        /* <DEDUP_REMOVED lines=12> */
.L_x_100:
[----:B------:R-:W-:Y:S01]  /*4a60*/  UISETP.NE.AND UP0, UPT, UR38, URZ, UPT ;  /* 0x0000003f2600728c */ /* 0x000fe2000bf05270 */
[----:B------:R-:W-:Y:S01]  /*4a70*/  IMAD.MOV.U32 R0, RZ, RZ, 0x1 ;  /* 0x00000001ff007424 */ /* 0x000fe200078e00ff */
[----:B------:R-:W-:Y:S01]  /*4a80*/  USHF.R.U64 UR4, UR10, UR24, UR11 ;  /* 0x000000180a047299 */ /* 0x000fe2000800120b */
[----:B------:R-:W-:Y:S01]  /*4a90*/  IMAD.U32 R19, RZ, RZ, UR12 ;  /* 0x0000000cff137e24 */ /* 0x000fe2000f8e00ff */
[----:B------:R-:W-:Y:S02]  /*4aa0*/  ULOP3.LUT UR19, UR18, UR19, URZ, 0xc0, !UPT ;  /* 0x0000001312137292 */ /* 0x000fe4000f8ec03f */
[----:B------:R-:W-:Y:S02]  /*4ab0*/  UIADD3 UR5, -UR4, URZ, URZ ;  /* 0x0000003f04057290 */ /* 0x000fe4000fffe13f */
[----:B------:R-:W-:Y:S02]  /*4ac0*/  ULOP3.LUT UR14, UR15, UR14, URZ, 0xc0, !UPT ;  /* 0x0000000e0f0e7292 */ /* 0x000fe4000f8ec03f */
[----:B------:R-:W-:-:S02]  /*4ad0*/  UIMAD UR4, UR16, UR4, UR19 ;  /* 0x00000004100472a4 */ /* 0x000fc4000f8e0213 */
[----:B------:R-:W-:Y:S02]  /*4ae0*/  @UP0 UIMAD UR23, UR26, UR22, UR20 ;  /* 0x000000161a1702a4 */ /* 0x000fe4000f8e0214 */
[----:B------:R-:W-:-:S03]  /*4af0*/  UIMAD UR17, UR5, UR25, UR17 ;  /* 0x00000019051172a4 */ /* 0x000fc6000f8e0211 */
[----:B------:R-:W-:Y:S01]  /*4b00*/  ULDC UR5, c[0x0][0x610] ;  /* 0x0001840000057ab9 */ /* 0x000fe20000000800 */
[----:B------:R-:W-:Y:S02]  /*4b10*/  UIMAD UR17, UR17, UR13, UR14 ;  /* 0x0000000d111172a4 */ /* 0x000fe4000f8e020e */
[----:B------:R-:W-:-:S04]  /*4b20*/  UIMAD UR4, UR4, UR5, UR23 ;  /* 0x00000005040472a4 */ /* 0x000fc8000f8e0217 */
[----:B------:R-:W-:Y:S02]  /*4b30*/  USEL UR5, UR17, UR4, !UP0 ;  /* 0x0000000411057287 */ /* 0x000fe4000c000000 */
[----:B------:R-:W-:-:S04]  /*4b40*/  USEL UR4, UR4, UR17, !UP0 ;  /* 0x0000001104047287 */ /* 0x000fc8000c000000 */
[----:B------:R-:W-:Y:S02]  /*4b50*/  IMAD.U32 R2, RZ, RZ, UR5 ;  /* 0x00000005ff027e24 */ /* 0x000fe4000f8e00ff */
[----:B------:R-:W-:-:S07]  /*4b60*/  IMAD.U32 R18, RZ, RZ, UR4 ;  /* 0x00000004ff127e24 */ /* 0x000fce000f8e00ff */
.L_x_98:
[----:B------:R-:W-:Y:S02]  /*4b70*/  LOP3.LUT P0, RZ, R0, 0xff, RZ, 0xc0, !PT ;  /* 0x000000ff00ff7812 */ /* 0x000fe4000780c0ff */
[----:B------:R-:W-:-:S11]  /*4b80*/  LOP3.LUT R70, R70, 0x1, RZ, 0x3c, !PT ;  /* 0x0000000146467812 */ /* 0x000fd600078e3cff */
[----:B------:R-:W-:Y:S05]  /*4b90*/  @P0 BRA `(.L_x_101) ;  /* 0xffffffcc00000947 */ /* 0x000fea000383ffff */
[----:B------:R-:W-:Y:S05]  /*4ba0*/  EXIT ;  /* 0x000000000000794d */ /* 0x000fea0003800000 */
.L_x_16:
[----:B------:R-:W-:-:S08]  /*4bb0*/  ISETP.NE.AND P0, PT, RZ, UR6, PT ;  /* 0x00000006ff007c0c */ /* 0x000fd0000bf05270 */
[----:B-----5:R-:W0:-:S00]  /*4bc0*/  USETMAXREG.DEALLOC.CTAPOOL 0x28 ;  /* 0x00000028000079c8 */ /* 0x020e0000080e0500 */
[----:B------:R-:W-:Y:S05]  /*4bd0*/  @P0 EXIT ;  /* 0x000000000000094d */ /* 0x000fea0003800000 */
[----:B0-----:R-:W-:Y:S01]  /*4be0*/  LOP3.LUT P0, RZ, R0, 0xff, RZ, 0xc0, !PT ;  /* 0x000000ff00ff7812 */ /* 0x001fe2000780c0ff */
[----:B------:R-:W-:Y:S02]  /*4bf0*/  IMAD.MOV.U32 R8, RZ, RZ, 0x1 ;  /* 0x00000001ff087424 */ /* 0x000fe400078e00ff */
[----:B------:R-:W-:-:S10]  /*4c00*/  IMAD.MOV.U32 R0, RZ, RZ, RZ ;  /* 0x000000ffff007224 */ /* 0x000fd400078e00ff */
[----:B------:R-:W-:Y:S05]  /*4c10*/  @!P0 BRA `(.L_x_102) ;  /* 0x0000000c00348947 */ /* 0x000fea0003800000 */
[----:B------:R-:W0:Y:S01]  /*4c20*/  S2UR UR8, SR_CgaCtaId ;  /* 0x00000000000879c3 */ /* 0x000e220000008800 */
[----:B------:R-:W-:Y:S01]  /*4c30*/  LOP3.LUT P0, RZ, R3, 0x1f, RZ, 0xc0, !PT ;  /* 0x0000001f03ff7812 */ /* 0x000fe2000780c0ff */
[----:B------:R-:W-:Y:S01]  /*4c40*/  ULDC UR5, c[0x0][0x658] ;  /* 0x0001960000057ab9 */ /* 0x000fe20000000800 */
[----:B------:R-:W-:Y:S01]  /*4c50*/  UMOV UR6, 0xffffffff ;  /* 0xffffffff00067882 */ /* 0x000fe20000000000 */
[----:B------:R-:W-:Y:S01]  /*4c60*/  BSSY B0, `(.L_x_102) ;  /* 0x00000c8000007945 */ /* 0x000fe20003800000 */
[----:B------:R-:W-:Y:S01]  /*4c70*/  USHF.L.U32 UR6, UR6, UR5, URZ ;  /* 0x0000000506067299 */ /* 0x000fe2000800063f */
[C---:B------:R-:W-:Y:S01]  /*4c80*/  ISETP.NE.AND P3, PT, R4.reuse, RZ, PT ;  /* 0x000000ff0400720c */ /* 0x040fe20003f65270 */
[----:B------:R-:W-:Y:S01]  /*4c90*/  IMAD.MOV.U32 R10, RZ, RZ, 0x1 ;  /* 0x00000001ff0a7424 */ /* 0x000fe200078e00ff */
[----:B------:R-:W-:Y:S01]  /*4ca0*/  ISETP.NE.OR P0, PT, R4, RZ, !P0 ;  /* 0x000000ff0400720c */ /* 0x000fe20004705670 */
[----:B------:R-:W-:Y:S01]  /*4cb0*/  IMAD.MOV.U32 R8, RZ, RZ, 0x1 ;  /* 0x00000001ff087424 */ /* 0x000fe200078e00ff */
[----:B------:R-:W-:Y:S01]  /*4cc0*/  ULDC UR4, c[0x0][0x600] ;  /* 0x0001800000047ab9 */ /* 0x000fe20000000800 */
[----:B------:R-:W-:Y:S01]  /*4cd0*/  IMAD.MOV.U32 R0, RZ, RZ, RZ ;  /* 0x000000ffff007224 */ /* 0x000fe200078e00ff */
[----:B------:R-:W-:Y:S01]  /*4ce0*/  UMOV UR7, 0x1 ;  /* 0x0000000100077882 */ /* 0x000fe20000000000 */
[----:B------:R-:W-:-:S02]  /*4cf0*/  UIADD3 UR22, UR39, 0x1, URZ ;  /* 0x0000000127167890 */ /* 0x000fc4000fffe03f */
[----:B------:R-:W-:Y:S02]  /*4d00*/  ULOP3.LUT UR23, UR36, 0x2, URZ, 0xfc, !UPT ;  /* 0x0000000224177892 */ /* 0x000fe4000f8efc3f */
[----:B------:R-:W-:Y:S02]  /*4d10*/  UIADD3 UR4, UR4, -0x1, URZ ;  /* 0xffffffff04047890 */ /* 0x000fe4000fffe03f */
[----:B------:R-:W-:Y:S02]  /*4d20*/  USHF.L.U32 UR5, UR7, UR5, URZ ;  /* 0x0000000507057299 */ /* 0x000fe4000800063f */
[----:B------:R-:W-:Y:S01]  /*4d30*/  ULOP3.LUT UR6, URZ, UR6, URZ, 0x33, !UPT ;  /* 0x000000063f067292 */ /* 0x000fe2000f8e333f */
[----:B------:R-:W-:Y:S01]  /*4d40*/  ULDC.64 UR20, c[0x0][0x198] ;  /* 0x0000660000147ab9 */ /* 0x000fe20000000a00 */
[----:B0-----:R-:W-:-:S10]  /*4d50*/  IMAD.U32 R9, RZ, RZ, UR8 ;  /* 0x00000008ff097e24 */ /* 0x001fd4000f8e00ff */
.L_x_114:
[----:B------:R-:W-:-:S03]  /*4d60*/  UMOV UR7, 0xffffffff ;  /* 0xffffffff00077882 */ /* 0x000fc60000000000 */
[----:B------:R-:W-:Y:S05]  /*4d70*/  BRA.DIV UR7, `(.L_x_103) ;  /* 0x0000000e07f47947 */ /* 0x000fea000b800000 */
[----:B------:R-:W-:-:S13]  /*4d80*/  ELECT P6, URZ, PT ;  /* 0x00000000003f782f */ /* 0x000fda00038c0000 */
.L_x_127:
[----:B------:R-:W0:Y:S01]  /*4d90*/  LDC R3, c[0x0][0x28c] ;  /* 0x0000a300ff037b82 */ /* 0x000e220000000800 */
[----:B------:R-:W-:Y:S01]  /*4da0*/  BSSY B1, `(.L_x_104) ;  /* 0x000003d000017945 */ /* 0x000fe20003800000 */
[----:B0-----:R-:W-:-:S13]  /*4db0*/  ISETP.LT.OR P6, PT, R3, 0x1, !P6 ;  /* 0x000000010300780c */ /* 0x001fda00077c1670 */
[----:B------:R-:W-:Y:S05]  /*4dc0*/  @P6 BRA `(.L_x_105) ;  /* 0x0000000000e86947 */ /* 0x000fea0003800000 */
[----:B------:R-:W-:Y:S02]  /*4dd0*/  IMAD R9, R18, 0x2, R9 ;  /* 0x0000000212097824 */ /* 0x000fe400078e0209 */
[----:B------:R-:W-:Y:S02]  /*4de0*/  IMAD.SHL.U32 R7, R2, 0x40, RZ ;  /* 0x0000004002077824 */ /* 0x000fe400078e00ff */
[----:B------:R-:W-:Y:S02]  /*4df0*/  IMAD.MOV.U32 R13, RZ, RZ, RZ ;  /* 0x000000ffff0d7224 */ /* 0x000fe400078e00ff */
[----:B------:R-:W-:Y:S02]  /*4e00*/  IMAD.U32 R14, RZ, RZ, UR22 ;  /* 0x00000016ff0e7e24 */ /* 0x000fe4000f8e00ff */
[----:B------:R-:W-:Y:S02]  /*4e10*/  IMAD.MOV.U32 R2, RZ, RZ, R8 ;  /* 0x000000ffff027224 */ /* 0x000fe400078e0008 */
[----:B------:R-:W-:-:S02]  /*4e20*/  IMAD.MOV.U32 R4, RZ, RZ, R0 ;  /* 0x000000ffff047224 */ /* 0x000fc400078e0000 */
[----:B------:R-:W-:-:S07]  /*4e30*/  IMAD.SHL.U32 R6, R9, 0x20, RZ ;  /* 0x0000002009067824 */ /* 0x000fce00078e00ff */
.L_x_109:
[----:B------:R-:W0:Y:S01]  /*4e40*/  S2UR UR7, SR_CgaCtaId ;  /* 0x00000000000779c3 */ /* 0x000e220000008800 */
[----:B------:R-:W-:Y:S02]  /*4e50*/  MOV R12, 0x400 ;  /* 0x00000400000c7802 */ /* 0x000fe40000000f00 */
[----:B------:R-:W-:-:S05]  /*4e60*/  SHF.L.U32 R3, R2, 0x1f, RZ ;  /* 0x0000001f02037819 */ /* 0x000fca00000006ff */
[----:B------:R-:W1:Y:S01]  /*4e70*/  @!P3 LDC R5, c[0x0][0x500] ;  /* 0x00014000ff05bb82 */ /* 0x000e620000000800 */
[----:B0-----:R-:W-:-:S05]  /*4e80*/  IMAD.U32 R9, RZ, RZ, UR7 ;  /* 0x00000007ff097e24 */ /* 0x001fca000f8e00ff */
[----:B------:R-:W-:-:S05]  /*4e90*/  LEA R11, R9, R12, 0x18 ;  /* 0x0000000c090b7211 */ /* 0x000fca00078ec0ff */
[----:B------:R-:W-:-:S04]  /*4ea0*/  IMAD R12, R4, 0x8, R11 ;  /* 0x00000008040c7824 */ /* 0x000fc800078e020b */
[----:B------:R-:W0:Y:S02]  /*4eb0*/  SYNCS.PHASECHK.TRANS64.TRYWAIT P1, [R12+URZ+0x20], R3 ;  /* 0x000020030c0075a7 */ /* 0x000e24000802017f */
[----:B01----:R-:W-:Y:S05]  /*4ec0*/  @!P1 BRA `(.L_x_106) ;  /* 0x0000000c00c09947 */ /* 0x003fea0003800000 */
.L_x_128:
[----:B------:R-:W-:Y:S01]  /*4ed0*/  UPRMT UR7, UR23, 0x9910, URZ ;  /* 0x0000991017077896 */ /* 0x000fe2000800003f */
[----:B------:R1:W-:Y:S03]  /*4ee0*/  @!P3 SYNCS.ARRIVE.TRANS64 RZ, [R12+URZ], R5 ;  /* 0x000000050cffb9a7 */ /* 0x0003e6000800003f */
[----:B------:R-:W-:-:S06]  /*4ef0*/  UISETP.NE.AND UP0, UPT, UR7, 0x2, UPT ;  /* 0x000000020700788c */ /* 0x000fcc000bf05270 */
[----:B------:R-:W-:-:S13]  /*4f00*/  PLOP3.LUT P1, PT, PT, PT, UP0, 0x80, 0x0 ;  /* 0x000000000000781c */ /* 0x000fda0003f2f008 */
[----:B-1----:R-:W-:Y:S05]  /*4f10*/  @P1 BRA `(.L_x_107) ;  /* 0x0000000000041947 */ /* 0x002fea0003800000 */
[----:B------:R-:W-:Y:S01]  /*4f20*/  BPT.TRAP 0x1 ;  /* 0x000000040000795c */ /* 0x000fe20000300000 */
.L_x_107:
[----:B------:R-:W-:Y:S05]  /*4f30*/  @P0 BRA `(.L_x_108) ;  /* 0x0000000000040947 */ /* 0x000fea0003800000 */
[----:B------:R-:W-:Y:S01]  /*4f40*/  BPT.TRAP 0x1 ;  /* 0x000000040000795c */ /* 0x000fe20000300000 */
.L_x_108:
[----:B0-----:R-:W-:Y:S01]  /*4f50*/  IMAD R3, R4, 0x2, R9 ;  /* 0x0000000204037824 */ /* 0x001fe200078e0209 */
[----:B------:R-:W-:Y:S01]  /*4f60*/  R2UR UR9, R12 ;  /* 0x000000000c0972ca */ /* 0x000fe200000e0000 */
[----:B------:R-:W-:Y:S01]  /*4f70*/  VIADD R14, R14, 0xffffffff ;  /* 0xffffffff0e0e7836 */ /* 0x000fe20000000000 */
[----:B------:R-:W-:Y:S01]  /*4f80*/  UIADD3 UR14, UP0, UR20, 0xf0, URZ ;  /* 0x000000f0140e7890 */ /* 0x000fe2000ff1e03f */
[----:B------:R-:W-:Y:S01]  /*4f90*/  IMAD.SHL.U32 R3, R3, 0x400, RZ ;  /* 0x0000040003037824 */ /* 0x000fe200078e00ff */
[----:B------:R-:W-:Y:S01]  /*4fa0*/  R2UR UR11, R6 ;  /* 0x00000000060b72ca */ /* 0x000fe200000e0000 */
[----:B------:R-:W-:Y:S01]  /*4fb0*/  UIADD3 UR24, UP1, UR20, 0x1f0, URZ ;  /* 0x000001f014187890 */ /* 0x000fe2000ff3e03f */
[----:B------:R-:W-:Y:S01]  /*4fc0*/  R2UR UR10, R13 ;  /* 0x000000000d0a72ca */ /* 0x000fe200000e0000 */
[--C-:B------:R-:W-:Y:S01]  /*4fd0*/  IMAD R3, R3, 0x2, R11.reuse ;  /* 0x0000000203037824 */ /* 0x100fe200078e020b */
[----:B------:R-:W-:Y:S01]  /*4fe0*/  R2UR UR12, R19 ;  /* 0x00000000130c72ca */ /* 0x000fe200000e0000 */
[C---:B------:R-:W-:Y:S01]  /*4ff0*/  IMAD R11, R4.reuse, 0x1000, R11 ;  /* 0x00001000040b7824 */ /* 0x040fe200078e020b */
[----:B------:R-:W-:Y:S01]  /*5000*/  R2UR UR18, R7 ;  /* 0x00000000071272ca */ /* 0x000fe200000e0000 */
[----:B------:R-:W-:Y:S01]  /*5010*/  UIADD3.X UR15, URZ, UR21, URZ, UP0, !UPT ;  /* 0x000000153f0f7290 */ /* 0x000fe200087fe43f */
[----:B------:R-:W-:Y:S01]  /*5020*/  R2UR UR7, R3 ;  /* 0x00000000030772ca */ /* 0x000fe200000e0000 */
[----:B------:R-:W-:Y:S01]  /*5030*/  VIADD R4, R4, 0x1 ;  /* 0x0000000104047836 */ /* 0x000fe20000000000 */
[----:B------:R-:W-:Y:S01]  /*5040*/  R2UR UR8, R11 ;  /* 0x000000000b0872ca */ /* 0x000fe200000e0000 */
[----:B------:R-:W-:Y:S01]  /*5050*/  UIADD3.X UR25, URZ, UR21, URZ, UP1, !UPT ;  /* 0x000000153f197290 */ /* 0x000fe20008ffe43f */
[----:B------:R-:W-:Y:S01]  /*5060*/  ISETP.GT.AND P2, PT, R14, 0x1, PT ;  /* 0x000000010e00780c */ /* 0x000fe20003f44270 */
[----:B------:R-:W-:Y:S01]  /*5070*/  UMOV UR19, 0x30000 ;  /* 0x0003000000137882 */ /* 0x000fe20000000000 */
[----:B------:R-:W-:Y:S01]  /*5080*/  UMOV UR16, 0x0 ;  /* 0x0000000000107882 */ /* 0x000fe20000000000 */
[----:B------:R-:W-:Y:S01]  /*5090*/  UMOV UR17, 0x10000000 ;  /* 0x1000000000117882 */ /* 0x000fe20000000000 */
[----:B------:R-:W-:Y:S01]  /*50a0*/  ISETP.NE.AND P1, PT, R4, 0x4, PT ;  /* 0x000000040400780c */ /* 0x000fe20003f25270 */
[----:B------:R-:W-:-:S03]  /*50b0*/  VIADD R13, R13, 0x20 ;  /* 0x000000200d0d7836 */ /* 0x000fc60000000000 */
[----:B------:R-:W-:Y:S01]  /*50c0*/  SEL R3, RZ, 0x1, P1 ;  /* 0x00000001ff037807 */ /* 0x000fe20000800000 */
[----:B------:R-:W-:Y:S01]  /*50d0*/  UIADD3 UR7, UR7, 0x180, URZ ;  /* 0x0000018007077890 */ /* 0x000fe2000fffe03f */
[----:B------:R-:W-:Y:S01]  /*50e0*/  SEL R4, R4, RZ, P1 ;  /* 0x000000ff04047207 */ /* 0x000fe20000800000 */
[----:B------:R-:W-:Y:S01]  /*50f0*/  UIADD3 UR13, UR8, 0x4180, URZ ;  /* 0x00004180080d7890 */ /* 0x000fe2000fffe03f */
[----:B------:R-:W-:-:S04]  /*5100*/  LOP3.LUT R2, R2, R3, RZ, 0x3c, !PT ;  /* 0x0000000302027212 */ /* 0x000fc800078e3cff */
[----:B------:R-:W-:Y:S02]  /*5110*/  UMOV UR8, UR7 ;  /* 0x0000000700087c82 */ /* 0x000fe40008000000 */
[----:B------:R0:W-:Y:S02]  /*5120*/  UTMALDG.3D.MULTICAST [UR8], [UR14], UR19, desc[UR16] ;  /* 0x000010080e0073b4 */ /* 0x0001e40008011813 */
[----:B0-----:R-:W-:Y:S01]  /*5130*/  UMOV UR8, UR13 ;  /* 0x0000000d00087c82 */ /* 0x001fe20008000000 */
[----:B------:R-:W-:Y:S02]  /*5140*/  UMOV UR11, UR18 ;  /* 0x00000012000b7c82 */ /* 0x000fe40008000000 */
[----:B------:R0:W-:Y:S02]  /*5150*/  UTMALDG.3D [UR8], [UR24], desc[UR16] ;  /* 0x00001008180075b4 */ /* 0x0001e40008011000 */
[----:B0-----:R-:W-:Y:S05]  /*5160*/  @P2 BRA `(.L_x_109) ;  /* 0xfffffffc00342947 */ /* 0x001fea000383ffff */
.L_x_105:
[----:B------:R-:W-:Y:S05]  /*5170*/  BSYNC B1 ;  /* 0x0000000000017941 */ /* 0x000fea0003800000 */
.L_x_104:
[----:B------:R-:W-:Y:S01]  /*5180*/  LOP3.LUT P4, RZ, R10, 0xff, RZ, 0xc0, !PT ;  /* 0x000000ff0aff7812 */ /* 0x000fe2000788c0ff */
[----:B------:R-:W-:Y:S01]  /*5190*/  VIADD R0, R0, UR39 ;  /* 0x0000002700007c36 */ /* 0x000fe20008000000 */
[----:B------:R-:W-:Y:S01]  /*51a0*/  ULDC.64 UR8, c[0x0][0x650] ;  /* 0x0001940000087ab9 */ /* 0x000fe20000000a00 */
[----:B------:R-:W-:Y:S01]  /*51b0*/  IMAD.U32 R3, RZ, RZ, UR39 ;  /* 0x00000027ff037e24 */ /* 0x000fe2000f8e00ff */
[----:B------:R-:W-:Y:S01]  /*51c0*/  BSSY B1, `(.L_x_110) ;  /* 0x000006f000017945 */ /* 0x000fe20003800000 */
[----:B------:R-:W-:Y:S01]  /*51d0*/  IMAD.MOV.U32 R18, RZ, RZ, -0x1 ;  /* 0xffffffffff127424 */ /* 0x000fe200078e00ff */
[----:B------:R-:W-:Y:S01]  /*51e0*/  SHF.R.U32.HI R2, RZ, 0x2, R0 ;  /* 0x00000002ff027819 */ /* 0x000fe20000011600 */
[----:B------:R-:W-:Y:S01]  /*51f0*/  IMAD.MOV.U32 R19, RZ, RZ, -0x1 ;  /* 0xffffffffff137424 */ /* 0x000fe200078e00ff */
[----:B------:R-:W-:Y:S02]  /*5200*/  ISETP.GT.U32.AND P1, PT, R0, 0x3, PT ;  /* 0x000000030000780c */ /* 0x000fe40003f24070 */
[----:B------:R-:W-:-:S02]  /*5210*/  LOP3.LUT R2, R2, 0x1, RZ, 0xc0, !PT ;  /* 0x0000000102027812 */ /* 0x000fc400078ec0ff */
[C---:B------:R-:W-:Y:S01]  /*5220*/  ISETP.LT.U32.AND P1, PT, R3.reuse, 0x4, P1 ;  /* 0x000000040300780c */ /* 0x040fe20000f21070 */
[----:B------:R-:W0:Y:S01]  /*5230*/  @P4 S2R R9, SR_CgaCtaId ;  /* 0x0000000000094919 */ /* 0x000e220000008800 */
[----:B------:R-:W-:Y:S02]  /*5240*/  @P4 MOV R4, 0x400 ;  /* 0x0000040000044802 */ /* 0x000fe40000000f00 */
[----:B------:R-:W-:Y:S02]  /*5250*/  ISETP.NE.U32.AND P2, PT, R2, 0x1, PT ;  /* 0x000000010200780c */ /* 0x000fe40003f45070 */
[----:B------:R-:W-:Y:S02]  /*5260*/  LOP3.LUT R0, R0, 0x3, RZ, 0xc0, !PT ;  /* 0x0000000300007812 */ /* 0x000fe400078ec0ff */
[----:B------:R-:W-:Y:S02]  /*5270*/  ISETP.GT.U32.AND P2, PT, R3, 0x3, !P2 ;  /* 0x000000030300780c */ /* 0x000fe40005744070 */
[----:B------:R-:W-:-:S02]  /*5280*/  SEL R3, RZ, 0x1, !P1 ;  /* 0x00000001ff037807 */ /* 0x000fc40004800000 */
[----:B------:R-:W-:Y:S02]  /*5290*/  SEL R2, RZ, 0x1, !P2 ;  /* 0x00000001ff027807 */ /* 0x000fe40005000000 */
[----:B------:R-:W-:Y:S02]  /*52a0*/  PRMT R10, RZ, 0x7610, R10 ;  /* 0x00007610ff0a7816 */ /* 0x000fe4000000000a */
[--C-:B------:R-:W-:Y:S01]  /*52b0*/  LOP3.LUT R8, R2, R8, R3.reuse, 0x96, !PT ;  /* 0x0000000802087212 */ /* 0x100fe200078e9603 */
[----:B------:R-:W-:Y:S01]  /*52c0*/  IMAD.MOV.U32 R2, RZ, RZ, -0x1 ;  /* 0xffffffffff027424 */ /* 0x000fe200078e00ff */
[----:B------:R-:W-:Y:S02]  /*52d0*/  PRMT R3, RZ, 0x7610, R3 ;  /* 0x00007610ff037816 */ /* 0x000fe40000000003 */
[----:B0-----:R-:W-:-:S04]  /*52e0*/  @P4 LEA R4, R9, R4, 0x18 ;  /* 0x0000000409044211 */ /* 0x001fc800078ec0ff */
[----:B------:R0:W-:Y:S01]  /*52f0*/  @P4 SYNCS.ARRIVE.TRANS64.A1T0 RZ, [R4+URZ+0x78], RZ ;  /* 0x000078ff04ff49a7 */ /* 0x0001e2000810003f */
[----:B------:R-:W-:-:S04]  /*5300*/  IADD3 R16, P4, R16, UR50, RZ ;  /* 0x0000003210107c10 */ /* 0x000fc8000ff9e0ff */
[----:B------:R-:W-:Y:S02]  /*5310*/  IADD3.X R17, R17, UR37, RZ, P4, !PT ;  /* 0x0000002511117c10 */ /* 0x000fe4000a7fe4ff */
[----:B------:R-:W-:-:S04]  /*5320*/  ISETP.GE.U32.AND P4, PT, R16, UR8, PT ;  /* 0x0000000810007c0c */ /* 0x000fc8000bf86070 */
[----:B------:R-:W-:-:S13]  /*5330*/  ISETP.GE.U32.AND.EX P1, PT, R17, UR9, PT, P4 ;  /* 0x0000000911007c0c */ /* 0x000fda000bf26140 */
[----:B0-----:R-:W-:Y:S05]  /*5340*/  @P1 BRA `(.L_x_111) ;  /* 0x0000000400581947 */ /* 0x001fea0003800000 */
[----:B------:R-:W0:Y:S01]  /*5350*/  S2UR UR7, SR_CTAID.X ;  /* 0x00000000000779c3 */ /* 0x000e220000002500 */
[----:B------:R-:W-:Y:S01]  /*5360*/  ULDC.64 UR8, c[0x0][0x628] ;  /* 0x00018a0000087ab9 */ /* 0x000fe20000000a00 */
[----:B------:R-:W-:Y:S01]  /*5370*/  ULDC UR10, c[0x0][0x150] ;  /* 0x00005400000a7ab9 */ /* 0x000fe20000000800 */
[----:B------:R-:W-:Y:S01]  /*5380*/  ISETP.NE.U32.AND P1, PT, RZ, UR8, PT ;  /* 0x00000008ff007c0c */ /* 0x000fe2000bf25070 */
[----:B------:R-:W-:Y:S01]  /*5390*/  ULDC UR11, c[0x0][0x630] ;  /* 0x00018c00000b7ab9 */ /* 0x000fe20000000800 */
[----:B------:R-:W-:Y:S01]  /*53a0*/  ULDC UR13, c[0x0][0x154] ;  /* 0x00005500000d7ab9 */ /* 0x000fe20000000800 */
[----:B------:R-:W-:Y:S01]  /*53b0*/  IMAD.MOV.U32 R2, RZ, RZ, R16 ;  /* 0x000000ffff027224 */ /* 0x000fe200078e0010 */
[----:B------:R-:W-:Y:S01]  /*53c0*/  ISETP.NE.AND.EX P1, PT, RZ, UR9, PT, P1 ;  /* 0x00000009ff007c0c */ /* 0x000fe2000bf25310 */
[----:B------:R-:W1:Y:S01]  /*53d0*/  S2UR UR12, SR_CTAID.Y ;  /* 0x00000000000c79c3 */ /* 0x000e620000002600 */
[----:B0-----:R-:W-:-:S05]  /*53e0*/  I2FP.F32.U32 R3, UR7 ;  /* 0x0000000700037c45 */ /* 0x001fca0008201000 */
[----:B------:R-:W-:Y:S01]  /*53f0*/  FMUL R12, R3, UR10 ;  /* 0x0000000a030c7c20 */ /* 0x000fe20008400000 */
[----:B------:R-:W-:-:S05]  /*5400*/  IMAD.MOV.U32 R3, RZ, RZ, R17 ;  /* 0x000000ffff037224 */ /* 0x000fca00078e0011 */
[----:B------:R-:W-:Y:S05]  /*5410*/  @!P1 BRA `(.L_x_112) ;  /* 0x0000000000289947 */ /* 0x000fea0003800000 */
[----:B------:R-:W-:Y:S02]  /*5420*/  ULDC UR10, c[0x0][0x634] ;  /* 0x00018d00000a7ab9 */ /* 0x000fe40000000800 */
[----:B------:R-:W-:-:S05]  /*5430*/  IADD3 R7, P1, R16, UR10, RZ ;  /* 0x0000000a10077c10 */ /* 0x000fca000ff3e0ff */
[----:B------:R-:W-:-:S04]  /*5440*/  IMAD.X R11, RZ, RZ, R17, P1 ;  /* 0x000000ffff0b7224 */ /* 0x000fc800008e0611 */
[----:B------:R-:W-:-:S04]  /*5450*/  IMAD.WIDE.U32 R4, R11, UR8, RZ ;  /* 0x000000080b047c25 */ /* 0x000fc8000f8e00ff */
[----:B------:R-:W-:-:S04]  /*5460*/  IMAD.WIDE.U32 R4, P1, R7, UR9, R4 ;  /* 0x0000000907047c25 */ /* 0x000fc8000f820004 */
[----:B------:R-:W-:-:S04]  /*5470*/  IMAD.WIDE.U32 R6, R7, UR8, RZ ;  /* 0x0000000807067c25 */ /* 0x000fc8000f8e00ff */
[----:B------:R-:W-:Y:S01]  /*5480*/  IMAD.X R3, RZ, RZ, RZ, P1 ;  /* 0x000000ffff037224 */ /* 0x000fe200008e06ff */
[----:B------:R-:W-:Y:S01]  /*5490*/  IADD3 RZ, P1, R7, R4, RZ ;  /* 0x0000000407ff7210 */ /* 0x000fe20007f3e0ff */
[----:B------:R-:W-:-:S04]  /*54a0*/  IMAD.MOV.U32 R2, RZ, RZ, R5 ;  /* 0x000000ffff027224 */ /* 0x000fc800078e0005 */
[----:B------:R-:W-:-:S08]  /*54b0*/  IMAD.WIDE.U32.X R2, R11, UR9, R2, P1 ;  /* 0x000000090b027c25 */ /* 0x000fd000088e0402 */
.L_x_112:
[--C-:B------:R-:W-:Y:S01]  /*54c0*/  SHF.R.U64 R19, R2, UR11, R3.reuse ;  /* 0x0000000b02137c19 */ /* 0x100fe20008001203 */
[----:B------:R-:W0:Y:S01]  /*54d0*/  F2I.U32.TRUNC.NTZ R12, R12 ;  /* 0x0000000c000c7305 */ /* 0x000e22000020f000 */
[----:B------:R-:W-:Y:S01]  /*54e0*/  SHF.R.U32.HI R2, RZ, UR11, R3 ;  /* 0x0000000bff027c19 */ /* 0x000fe20008011603 */
[----:B------:R-:W-:Y:S01]  /*54f0*/  ULDC.64 UR8, c[0x0][0x620] ;  /* 0x0001880000087ab9 */ /* 0x000fe20000000a00 */
[----:B------:R-:W-:Y:S01]  /*5500*/  IADD3 R5, P1, RZ, -R19, RZ ;  /* 0x80000013ff057210 */ /* 0x000fe20007f3e0ff */
[----:B------:R-:W-:Y:S01]  /*5510*/  ULDC.64 UR14, c[0x0][0x640] ;  /* 0x00019000000e7ab9 */ /* 0x000fe20000000a00 */
[----:B-1----:R-:W-:Y:S01]  /*5520*/  I2FP.F32.U32 R4, UR12 ;  /* 0x0000000c00047c45 */ /* 0x002fe20008201000 */
[----:B------:R-:W1:Y:S01]  /*5530*/  LDC R11, c[0x0][0x610] ;  /* 0x00018400ff0b7b82 */ /* 0x000e620000000800 */
[----:B------:R-:W-:Y:S01]  /*5540*/  ULDC UR11, c[0x0][0x658] ;  /* 0x00019600000b7ab9 */ /* 0x000fe20000000800 */
[----:B------:R-:W-:Y:S01]  /*5550*/  IMAD.X R2, RZ, RZ, ~R2, P1 ;  /* 0x000000ffff027224 */ /* 0x000fe200008e0e02 */
[----:B------:R-:W-:Y:S01]  /*5560*/  ISETP.NE.U32.AND P1, PT, RZ, UR14, PT ;  /* 0x0000000eff007c0c */ /* 0x000fe2000bf25070 */
[----:B------:R-:W-:Y:S01]  /*5570*/  FMUL R6, R4, UR13 ;  /* 0x0000000d04067c20 */ /* 0x000fe20008400000 */
[----:B------:R-:W-:Y:S01]  /*5580*/  ULDC UR13, c[0x0][0x648] ;  /* 0x00019200000d7ab9 */ /* 0x000fe20000000800 */
[----:B------:R-:W-:Y:S01]  /*5590*/  IMAD R4, R2, UR8, RZ ;  /* 0x0000000802047c24 */ /* 0x000fe2000f8e02ff */
[----:B------:R-:W-:Y:S01]  /*55a0*/  ISETP.NE.AND.EX P1, PT, RZ, UR15, PT, P1 ;  /* 0x0000000fff007c0c */ /* 0x000fe2000bf25310 */
[C---:B------:R-:W-:Y:S01]  /*55b0*/  IMAD.WIDE.U32 R2, R5.reuse, UR8, R16 ;  /* 0x0000000805027c25 */ /* 0x040fe2000f8e0010 */
[----:B0-----:R-:W-:Y:S01]  /*55c0*/  R2UR UR8, R12 ;  /* 0x000000000c0872ca */ /* 0x001fe200000e0000 */
[----:B------:R-:W0:Y:S02]  /*55d0*/  F2I.U32.TRUNC.NTZ R6, R6 ;  /* 0x0000000600067305 */ /* 0x000e24000020f000 */
[----:B------:R-:W-:Y:S01]  /*55e0*/  IMAD R5, R5, UR9, R4 ;  /* 0x0000000905057c24 */ /* 0x000fe2000f8e0204 */
[----:B------:R-:W-:-:S03]  /*55f0*/  ULDC UR9, c[0x0][0x618] ;  /* 0x0001860000097ab9 */ /* 0x000fc60000000800 */
[----:B------:R-:W-:-:S05]  /*5600*/  IMAD.IADD R3, R3, 0x1, R5 ;  /* 0x0000000103037824 */ /* 0x000fca00078e0205 */
[--C-:B------:R-:W-:Y:S02]  /*5610*/  SHF.R.U64 R12, R2, UR9, R3.reuse ;  /* 0x00000009020c7c19 */ /* 0x100fe40008001203 */
[----:B------:R-:W-:Y:S01]  /*5620*/  SHF.R.U32.HI R3, RZ, UR9, R3 ;  /* 0x00000009ff037c19 */ /* 0x000fe20008011603 */
[----:B------:R-:W-:Y:S01]  /*5630*/  ULDC UR9, c[0x0][0x608] ;  /* 0x0001820000097ab9 */ /* 0x000fe20000000800 */
[----:B0-----:R-:W-:Y:S02]  /*5640*/  R2UR UR10, R6 ;  /* 0x00000000060a72ca */ /* 0x001fe400000e0000 */
[--C-:B------:R-:W-:Y:S02]  /*5650*/  SHF.R.U64 R14, R12, UR9, R3.reuse ;  /* 0x000000090c0e7c19 */ /* 0x100fe40008001203 */
[----:B------:R-:W-:Y:S01]  /*5660*/  SHF.R.U32.HI R3, RZ, UR9, R3 ;  /* 0x00000009ff037c19 */ /* 0x000fe20008011603 */
[----:B------:R-:W-:-:S03]  /*5670*/  UIADD3 UR9, -UR8, URZ, URZ ;  /* 0x0000003f08097290 */ /* 0x000fc6000fffe13f */
[--C-:B------:R-:W-:Y:S01]  /*5680*/  SHF.R.U64 R18, R14, UR11, R3.reuse ;  /* 0x0000000b0e127c19 */ /* 0x100fe20008001203 */
[----:B------:R-:W-:Y:S01]  /*5690*/  ULDC UR8, c[0x0][0x144] ;  /* 0x0000510000087ab9 */ /* 0x000fe20000000800 */
[----:B------:R-:W-:-:S03]  /*56a0*/  SHF.R.U32.HI R3, RZ, UR11, R3 ;  /* 0x0000000bff037c19 */ /* 0x000fc60008011603 */
[----:B------:R-:W-:Y:S01]  /*56b0*/  IMAD.MOV.U32 R2, RZ, RZ, R18 ;  /* 0x000000ffff027224 */ /* 0x000fe200078e0012 */
[----:B------:R-:W-:Y:S06]  /*56c0*/  @!P1 BRA `(.L_x_113) ;  /* 0x0000000000289947 */ /* 0x000fec0003800000 */
        /* <DEDUP_REMOVED lines=10> */
.L_x_113:
[----:B------:R-:W-:Y:S01]  /*5770*/  UISETP.NE.AND UP0, UPT, UR38, URZ, UPT ;  /* 0x0000003f2600728c */ /* 0x000fe2000bf05270 */
[----:B------:R-:W-:Y:S01]  /*5780*/  SHF.R.U64 R3, R2, UR13, R3 ;  /* 0x0000000d02037c19 */ /* 0x000fe20008001203 */
[----:B------:R-:W-:Y:S01]  /*5790*/  UIADD3 UR10, -UR10, URZ, URZ ;  /* 0x0000003f0a0a7290 */ /* 0x000fe2000fffe13f */
[----:B------:R-:W-:Y:S01]  /*57a0*/  LOP3.LUT R2, R14, UR6, RZ, 0xc0, !PT ;  /* 0x000000060e027c12 */ /* 0x000fe2000f8ec0ff */
[----:B------:R-:W-:Y:S02]  /*57b0*/  UIMAD UR7, UR8, UR9, UR7 ;  /* 0x00000009080772a4 */ /* 0x000fe4000f8e0207 */
[----:B------:R-:W-:Y:S01]  /*57c0*/  IMAD.MOV R5, RZ, RZ, -R3 ;  /* 0x000000ffff057224 */ /* 0x000fe200078e0a03 */
[----:B------:R-:W-:Y:S01]  /*57d0*/  ULDC UR8, c[0x0][0x148] ;  /* 0x0000520000087ab9 */ /* 0x000fe20000000800 */
[----:B------:R-:W-:Y:S01]  /*57e0*/  IMAD R4, R3, UR5, R2 ;  /* 0x0000000503047c24 */ /* 0x000fe2000f8e0202 */
[----:B------:R-:W-:Y:S02]  /*57f0*/  LOP3.LUT R3, R12, UR4, RZ, 0xc0, !PT ;  /* 0x000000040c037c12 */ /* 0x000fe4000f8ec0ff */
[----:B------:R-:W-:Y:S01]  /*5800*/  @UP0 UIMAD UR7, UR8, UR10, UR12 ;  /* 0x0000000a080702a4 */ /* 0x000fe2000f8e020c */
[----:B------:R-:W-:-:S02]  /*5810*/  PLOP3.LUT P1, PT, PT, PT, UP0, 0x80, 0x0 ;  /* 0x000000000000781c */ /* 0x000fc40003f2f008 */
[----:B------:R-:W-:Y:S02]  /*5820*/  ULDC UR8, c[0x0][0x638] ;  /* 0x00018e0000087ab9 */ /* 0x000fe40000000800 */
[----:B------:R-:W-:Y:S02]  /*5830*/  IMAD R2, R5, UR8, R18 ;  /* 0x0000000805027c24 */ /* 0x000fe4000f8e0212 */
[----:B-1----:R-:W-:Y:S01]  /*5840*/  IMAD R11, R4, R11, UR7 ;  /* 0x00000007040b7e24 */ /* 0x002fe2000f8e020b */
[----:B------:R-:W-:Y:S01]  /*5850*/  ULDC UR7, c[0x0][0x600] ;  /* 0x0001800000077ab9 */ /* 0x000fe20000000800 */
[----:B------:R-:W-:Y:S02]  /*5860*/  IMAD.MOV.U32 R4, RZ, RZ, 0x1 ;  /* 0x00000001ff047424 */ /* 0x000fe400078e00ff */
[----:B------:R-:W-:-:S03]  /*5870*/  IMAD R18, R2, UR7, R3 ;  /* 0x0000000702127c24 */ /* 0x000fc6000f8e0203 */
[----:B------:R-:W-:Y:S02]  /*5880*/  PRMT R3, R4, 0x7610, R3 ;  /* 0x0000761004037816 */ /* 0x000fe40000000003 */
[----:B------:R-:W-:Y:S02]  /*5890*/  SEL R2, R18, R11, !P1 ;  /* 0x0000000b12027207 */ /* 0x000fe40004800000 */
[----:B------:R-:W-:-:S07]  /*58a0*/  SEL R18, R11, R18, !P1 ;  /* 0x000000120b127207 */ /* 0x000fce0004800000 */
.L_x_111:
[----:B------:R-:W-:Y:S05]  /*58b0*/  BSYNC B1 ;  /* 0x0000000000017941 */ /* 0x000fea0003800000 */
.L_x_110:
[----:B------:R-:W-:-:S13]  /*58c0*/  LOP3.LUT P1, RZ, R3, 0xff, RZ, 0xc0, !PT ;  /* 0x000000ff03ff7812 */ /* 0x000fda000782c0ff */
[----:B------:R-:W-:Y:S05]  /*58d0*/  @P1 BRA `(.L_x_114) ;  /* 0xfffffff400201947 */ /* 0x000fea000383ffff */
[----:B------:R-:W-:Y:S05]  /*58e0*/  BSYNC B0 ;  /* 0x0000000000007941 */ /* 0x000fea0003800000 */
.L_x_102:
[----:B------:R-:W-:-:S03]  /*58f0*/  UMOV UR7, 0xffffffff ;  /* 0xffffffff00077882 */ /* 0x000fc60000000000 */
[----:B------:R-:W-:Y:S05]  /*5900*/  BRA.DIV UR7, `(.L_x_115) ;  /* 0x0000000607447947 */ /* 0x000fea000b800000 */
[----:B------:R-:W-:-:S13]  /*5910*/  ELECT P6, URZ, PT ;  /* 0x00000000003f782f */ /* 0x000fda00038c0000 */
.L_x_131:
[----:B------:R-:W-:Y:S04]  /*5920*/  BSSY B0, `(.L_x_116) ;  /* 0x000002c000007945 */ /* 0x000fe80003800000 */
[----:B------:R-:W-:Y:S05]  /*5930*/  @!P6 BRA `(.L_x_117) ;  /* 0x0000000000a8e947 */ /* 0x000fea0003800000 */
[----:B------:R-:W-:-:S04]  /*5940*/  ULOP3.LUT UR7, UR36, 0x2, URZ, 0xfc, !UPT ;  /* 0x0000000224077892 */ /* 0x000fc8000f8efc3f */
[----:B------:R-:W-:-:S06]  /*5950*/  UISETP.NE.AND UP0, UPT, UR7, 0x3, UPT ;  /* 0x000000030700788c */ /* 0x000fcc000bf05270 */
[----:B------:R-:W-:-:S13]  /*5960*/  PLOP3.LUT P0, PT, PT, PT, UP0, 0x80, 0x0 ;  /* 0x000000000000781c */ /* 0x000fda0003f0f008 */
[----:B------:R-:W-:Y:S05]  /*5970*/  @!P0 BRA `(.L_x_118) ;  /* 0x0000000000048947 */ /* 0x000fea0003800000 */
[----:B------:R-:W-:Y:S01]  /*5980*/  BPT.TRAP 0x1 ;  /* 0x000000040000795c */ /* 0x000fe20000300000 */
.L_x_118:
[----:B------:R-:W0:Y:S01]  /*5990*/  S2R R3, SR_CgaCtaId ;  /* 0x0000000000037919 */ /* 0x000e220000008800 */
[----:B------:R-:W-:-:S04]  /*59a0*/  MOV R2, 0x400 ;  /* 0x0000040000027802 */ /* 0x000fc80000000f00 */
[----:B0-----:R-:W-:Y:S02]  /*59b0*/  LEA R3, R3, R2, 0x18 ;  /* 0x0000000203037211 */ /* 0x001fe400078ec0ff */
[----:B------:R-:W-:-:S03]  /*59c0*/  SHF.L.U32 R2, R8, 0x1f, RZ ;  /* 0x0000001f08027819 */ /* 0x000fc600000006ff */
[----:B------:R-:W-:-:S04]  /*59d0*/  VIADD R3, R3, 0x20 ;  /* 0x0000002003037836 */ /* 0x000fc80000000000 */
[C---:B------:R-:W-:Y:S02]  /*59e0*/  IMAD R7, R0.reuse, 0x8, R3 ;  /* 0x0000000800077824 */ /* 0x040fe400078e0203 */
[----:B------:R-:W-:Y:S02]  /*59f0*/  VIADD R0, R0, 0x1 ;  /* 0x0000000100007836 */ /* 0x000fe40000000000 */
[----:B------:R-:W0:Y:S03]  /*5a00*/  SYNCS.PHASECHK.TRANS64.TRYWAIT P0, [R7+URZ], R2 ;  /* 0x00000002070075a7 */ /* 0x000e26000800017f */
[----:B------:R-:W-:-:S04]  /*5a10*/  ISETP.NE.AND P1, PT, R0, 0x4, PT ;  /* 0x000000040000780c */ /* 0x000fc80003f25270 */
[----:B------:R-:W-:Y:S02]  /*5a20*/  SEL R5, RZ, 0x1, P1 ;  /* 0x00000001ff057807 */ /* 0x000fe40000800000 */
[----:B------:R-:W-:Y:S02]  /*5a30*/  SEL R0, R0, RZ, P1 ;  /* 0x000000ff00007207 */ /* 0x000fe40000800000 */
[----:B------:R-:W-:-:S03]  /*5a40*/  LOP3.LUT R5, R8, R5, RZ, 0x3c, !PT ;  /* 0x0000000508057212 */ /* 0x000fc600078e3cff */
[----:B------:R-:W-:Y:S01]  /*5a50*/  IMAD R9, R0, 0x8, R3 ;  /* 0x0000000800097824 */ /* 0x000fe200078e0203 */
[----:B------:R-:W-:Y:S01]  /*5a60*/  SHF.L.U32 R4, R5, 0x1f, RZ ;  /* 0x0000001f05047819 */ /* 0x000fe200000006ff */
[----:B0-----:R-:W-:Y:S06]  /*5a70*/  @!P0 BRA `(.L_x_119) ;  /* 0x0000000400088947 */ /* 0x001fec0003800000 */
.L_x_132:
[----:B------:R-:W1:Y:S01]  /*5a80*/  SYNCS.PHASECHK.TRANS64.TRYWAIT P0, [R9+URZ], R4 ;  /* 0x00000004090075a7 */ /* 0x000e62000800017f */
[----:B------:R-:W-:-:S05]  /*5a90*/  VIADD R0, R0, 0x1 ;  /* 0x0000000100007836 */ /* 0x000fca0000000000 */
[----:B------:R-:W-:-:S04]  /*5aa0*/  ISETP.NE.AND P1, PT, R0, 0x4, PT ;  /* 0x000000040000780c */ /* 0x000fc80003f25270 */
[----:B0-----:R-:W-:Y:S02]  /*5ab0*/  SEL R2, RZ, 0x1, P1 ;  /* 0x00000001ff027807 */ /* 0x001fe40000800000 */
[----:B------:R-:W-:Y:S02]  /*5ac0*/  SEL R0, R0, RZ, P1 ;  /* 0x000000ff00007207 */ /* 0x000fe40000800000 */
[----:B------:R-:W-:-:S03]  /*5ad0*/  LOP3.LUT R7, R5, R2, RZ, 0x3c, !PT ;  /* 0x0000000205077212 */ /* 0x000fc600078e3cff */
[----:B------:R-:W-:Y:S01]  /*5ae0*/  IMAD R6, R0, 0x8, R3 ;  /* 0x0000000800067824 */ /* 0x000fe200078e0203 */
[----:B------:R-:W-:Y:S01]  /*5af0*/  SHF.L.U32 R5, R7, 0x1f, RZ ;  /* 0x0000001f07057819 */ /* 0x000fe200000006ff */
[----:B-1----:R-:W-:Y:S06]  /*5b00*/  @!P0 BRA `(.L_x_120) ;  /* 0x0000000000f88947 */ /* 0x002fec0003800000 */
.L_x_133:
[----:B------:R-:W1:Y:S01]  /*5b10*/  SYNCS.PHASECHK.TRANS64.TRYWAIT P0, [R6+URZ], R5 ;  /* 0x00000005060075a7 */ /* 0x000e62000800017f */
[----:B------:R-:W-:-:S05]  /*5b20*/  VIADD R0, R0, 0x1 ;  /* 0x0000000100007836 */ /* 0x000fca0000000000 */
[----:B------:R-:W-:-:S04]  /*5b30*/  ISETP.NE.AND P1, PT, R0, 0x4, PT ;  /* 0x000000040000780c */ /* 0x000fc80003f25270 */
[----:B------:R-:W-:Y:S02]  /*5b40*/  SEL R2, RZ, 0x1, P1 ;  /* 0x00000001ff027807 */ /* 0x000fe40000800000 */
[----:B------:R-:W-:Y:S02]  /*5b50*/  SEL R0, R0, RZ, P1 ;  /* 0x000000ff00007207 */ /* 0x000fe40000800000 */
[----:B------:R-:W-:Y:S01]  /*5b60*/  LOP3.LUT R2, R7, R2, RZ, 0x3c, !PT ;  /* 0x0000000207027212 */ /* 0x000fe200078e3cff */
[----:B-1----:R-:W-:Y:S06]  /*5b70*/  @!P0 BRA `(.L_x_121) ;  /* 0x0000000000f08947 */ /* 0x002fec0003800000 */
.L_x_134:
[----:B------:R-:W-:Y:S01]  /*5b80*/  IMAD R3, R0, 0x8, R3 ;  /* 0x0000000800037824 */ /* 0x000fe200078e0203 */
[----:B------:R-:W-:-:S07]  /*5b90*/  SHF.L.U32 R0, R2, 0x1f, RZ ;  /* 0x0000001f02007819 */ /* 0x000fce00000006ff */
.L_x_122:
[----:B---3--:R3:W4:Y:S02]  /*5ba0*/  SYNCS.PHASECHK.TRANS64.TRYWAIT P0, [R3+URZ], R0 ;  /* 0x00000000030075a7 */ /* 0x008724000800017f */
[----:B----4-:R-:W-:Y:S05]  /*5bb0*/  @!P0 NANOSLEEP.SYNCS 0x989680 ;  /* 0x009896800000895d */ /* 0x010fea0003900000 */
[----:B------:R-:W4:Y:S02]  /*5bc0*/  @!P0 SYNCS.PHASECHK.TRANS64 P0, [R3+URZ], R0 ;  /* 0x00000000030085a7 */ /* 0x000f24000800007f */
[----:B----4-:R-:W-:Y:S05]  /*5bd0*/  @!P0 BRA `(.L_x_122) ;  /* 0xfffffffc00f08947 */ /* 0x010fea000383ffff */
.L_x_117:
[----:B------:R-:W-:Y:S05]  /*5be0*/  BSYNC B0 ;  /* 0x0000000000007941 */ /* 0x000fea0003800000 */
.L_x_116:
[----:B------:R-:W-:Y:S05]  /*5bf0*/  EXIT ;  /* 0x000000000000794d */ /* 0x000fea0003800000 */
.L_x_18:
[----:B0-----:R0:W1:Y:S02]  /*5c00*/  SYNCS.PHASECHK.TRANS64.TRYWAIT P0, [R62+URZ], R3 ;  /* 0x000000033e0075a7 */ /* 0x001064000800017f */
[----:B-1----:R-:W-:Y:S05]  /*5c10*/  @!P0 NANOSLEEP.SYNCS 0x989680 ;  /* 0x009896800000895d */ /* 0x002fea0003900000 */
[----:B------:R-:W1:Y:S02]  /*5c20*/  @!P0 SYNCS.PHASECHK.TRANS64 P0, [R62+URZ], R3 ;  /* 0x000000033e0085a7 */ /* 0x000e64000800007f */
[----:B-1----:R-:W-:Y:S05]  /*5c30*/  @!P0 BRA `(.L_x_18) ;  /* 0xfffffffc00f08947 */ /* 0x002fea000383ffff */
[----:B------:R-:W-:Y:S05]  /*5c40*/  BRA `(.L_x_123) ;  /* 0xffffffb800e87947 */ /* 0x000fea000383ffff */
.L_x_23:
[----:B-1----:R1:W2:Y:S02]  /*5c50*/  SYNCS.PHASECHK.TRANS64.TRYWAIT P1, [R3+URZ], R0 ;  /* 0x00000000030075a7 */ /* 0x0022a4000802017f */
[----:B--2---:R-:W-:Y:S05]  /*5c60*/  @!P1 NANOSLEEP.SYNCS 0x989680 ;  /* 0x009896800000995d */ /* 0x004fea0003900000 */
[----:B------:R-:W2:Y:S02]  /*5c70*/  @!P1 SYNCS.PHASECHK.TRANS64 P1, [R3+URZ], R0 ;  /* 0x00000000030095a7 */ /* 0x000ea4000802007f */
[----:B--2---:R-:W-:Y:S05]  /*5c80*/  @!P1 BRA `(.L_x_23) ;  /* 0xfffffffc00f09947 */ /* 0x004fea000383ffff */
[----:B------:R-:W-:Y:S05]  /*5c90*/  BRA `(.L_x_22) ;  /* 0xffffffbc00507947 */ /* 0x000fea000383ffff */
.L_x_28:
[----:B-1----:R-:W-:-:S04]  /*5ca0*/  IMAD.U32 R5, RZ, RZ, UR4 ;  /* 0x00000004ff057e24 */ /* 0x002fc8000f8e00ff */
[----:B------:R1:W2:Y:S03]  /*5cb0*/  SYNCS.PHASECHK.TRANS64.TRYWAIT P1, [R5+URZ], R4 ;  /* 0x00000004050075a7 */ /* 0x0002a6000802017f */
[----:B--2---:R-:W-:Y:S05]  /*5cc0*/  @!P1 NANOSLEEP.SYNCS 0x989680 ;  /* 0x009896800000995d */ /* 0x004fea0003900000 */
[----:B------:R-:W2:Y:S02]  /*5cd0*/  @!P1 SYNCS.PHASECHK.TRANS64 P1, [R5+URZ], R4 ;  /* 0x00000004050095a7 */ /* 0x000ea4000802007f */
[----:B--2---:R-:W-:Y:S05]  /*5ce0*/  @!P1 BRA `(.L_x_28) ;  /* 0xfffffffc00ec9947 */ /* 0x004fea000383ffff */
[----:B------:R-:W-:Y:S05]  /*5cf0*/  BRA `(.L_x_27) ;  /* 0xffffffbc00c87947 */ /* 0x000fea000383ffff */
.L_x_34:
[----:B0-----:R0:W1:Y:S02]  /*5d00*/  SYNCS.PHASECHK.TRANS64.TRYWAIT P0, [R62+URZ+0x10], R3 ;  /* 0x000010033e0075a7 */ /* 0x001064000800017f */
[----:B-1----:R-:W-:Y:S05]  /*5d10*/  @!P0 NANOSLEEP.SYNCS 0x989680 ;  /* 0x009896800000895d */ /* 0x002fea0003900000 */
[----:B------:R-:W1:Y:S02]  /*5d20*/  @!P0 SYNCS.PHASECHK.TRANS64 P0, [R62+URZ+0x10], R3 ;  /* 0x000010033e0085a7 */ /* 0x000e64000800007f */
[----:B-1----:R-:W-:Y:S05]  /*5d30*/  @!P0 BRA `(.L_x_34) ;  /* 0xfffffffc00f08947 */ /* 0x002fea000383ffff */
[----:B------:R-:W-:Y:S05]  /*5d40*/  BRA `(.L_x_124) ;  /* 0xffffffc000d87947 */ /* 0x000fea000383ffff */
.L_x_103:
[----:B------:R-:W-:Y:S01]  /*5d50*/  BSSY B1, `(.L_x_125) ;  /* 0x0000006000017945 */ /* 0x000fe20003800000 */
[----:B------:R-:W-:-:S07]  /*5d60*/  IMAD.MOV.U32 R15, RZ, RZ, -0x1 ;  /* 0xffffffffff0f7424 */ /* 0x000fce00078e00ff */
[----:B--2---:R-:W-:Y:S05]  /*5d70*/  WARPSYNC.COLLECTIVE R15, `(.L_x_126) ;  /* 0x000000000f0c7348 */ /* 0x004fea0003c00000 */
[----:B------:R-:W-:Y:S02]  /*5d80*/  ELECT P6, UR62, PT ;  /* 0x00000000003e782f */ /* 0x000fe400038c0000 */
[----:B------:R-:W-:Y:S01]  /*5d90*/  MOV R14, UR62 ;  /* 0x0000003e000e7c02 */ /* 0x000fe20008000f00 */
[----:B--2---:R-:W-:Y:S10]  /*5da0*/  ENDCOLLECTIVE ;  /* 0x000000000000791b */ /* 0x004ff40003800000 */
.L_x_126:
[----:B------:R-:W-:Y:S05]  /*5db0*/  BSYNC B1 ;  /* 0x0000000000017941 */ /* 0x000fea0003800000 */
.L_x_125:
[----:B------:R-:W-:Y:S05]  /*5dc0*/  BRA `(.L_x_127) ;  /* 0xffffffec00f07947 */ /* 0x000fea000383ffff */
.L_x_106:
[----:B0-----:R0:W1:Y:S02]  /*5dd0*/  SYNCS.PHASECHK.TRANS64.TRYWAIT P1, [R12+URZ+0x20], R3 ;  /* 0x000020030c0075a7 */ /* 0x001064000802017f */
[----:B-1----:R-:W-:Y:S05]  /*5de0*/  @!P1 NANOSLEEP.SYNCS 0x989680 ;  /* 0x009896800000995d */ /* 0x002fea0003900000 */
[----:B------:R-:W1:Y:S02]  /*5df0*/  @!P1 SYNCS.PHASECHK.TRANS64 P1, [R12+URZ+0x20], R3 ;  /* 0x000020030c0095a7 */ /* 0x000e64000802007f */
[----:B-1----:R-:W-:Y:S05]  /*5e00*/  @!P1 BRA `(.L_x_106) ;  /* 0xfffffffc00f09947 */ /* 0x002fea000383ffff */
[----:B------:R-:W-:Y:S05]  /*5e10*/  BRA `(.L_x_128) ;  /* 0xfffffff0002c7947 */ /* 0x000fea000383ffff */
.L_x_115:
[----:B------:R-:W-:Y:S01]  /*5e20*/  BSSY B0, `(.L_x_129) ;  /* 0x0000006000007945 */ /* 0x000fe20003800000 */
[----:B------:R-:W-:-:S07]  /*5e30*/  IMAD.MOV.U32 R15, RZ, RZ, -0x1 ;  /* 0xffffffffff0f7424 */ /* 0x000fce00078e00ff */
[----:B--2---:R-:W-:Y:S05]  /*5e40*/  WARPSYNC.COLLECTIVE R15, `(.L_x_130) ;  /* 0x000000000f0c7348 */ /* 0x004fea0003c00000 */
[----:B------:R-:W-:Y:S02]  /*5e50*/  ELECT P6, UR62, PT ;  /* 0x00000000003e782f */ /* 0x000fe400038c0000 */
[----:B------:R-:W-:Y:S01]  /*5e60*/  MOV R14, UR62 ;  /* 0x0000003e000e7c02 */ /* 0x000fe20008000f00 */
[----:B--2---:R-:W-:Y:S10]  /*5e70*/  ENDCOLLECTIVE ;  /* 0x000000000000791b */ /* 0x004ff40003800000 */
.L_x_130:
[----:B------:R-:W-:Y:S05]  /*5e80*/  BSYNC B0 ;  /* 0x0000000000007941 */ /* 0x000fea0003800000 */
.L_x_129:
[----:B------:R-:W-:Y:S05]  /*5e90*/  BRA `(.L_x_131) ;  /* 0xfffffff800a07947 */ /* 0x000fea000383ffff */
.L_x_119:
[----:B0-----:R0:W1:Y:S02]  /*5ea0*/  SYNCS.PHASECHK.TRANS64.TRYWAIT P0, [R7+URZ], R2 ;  /* 0x00000002070075a7 */ /* 0x001064000800017f */
[----:B-1----:R-:W-:Y:S05]  /*5eb0*/  @!P0 NANOSLEEP.SYNCS 0x989680 ;  /* 0x009896800000895d */ /* 0x002fea0003900000 */
[----:B------:R-:W1:Y:S02]  /*5ec0*/  @!P0 SYNCS.PHASECHK.TRANS64 P0, [R7+URZ], R2 ;  /* 0x00000002070085a7 */ /* 0x000e64000800007f */
[----:B-1----:R-:W-:Y:S05]  /*5ed0*/  @!P0 BRA `(.L_x_119) ;  /* 0xfffffffc00f08947 */ /* 0x002fea000383ffff */
[----:B------:R-:W-:Y:S05]  /*5ee0*/  BRA `(.L_x_132) ;  /* 0xfffffff800e47947 */ /* 0x000fea000383ffff */
.L_x_120:
[----:B0-----:R0:W1:Y:S02]  /*5ef0*/  SYNCS.PHASECHK.TRANS64.TRYWAIT P0, [R9+URZ], R4 ;  /* 0x00000004090075a7 */ /* 0x001064000800017f */
[----:B-1----:R-:W-:Y:S05]  /*5f00*/  @!P0 NANOSLEEP.SYNCS 0x989680 ;  /* 0x009896800000895d */ /* 0x002fea0003900000 */
[----:B------:R-:W1:Y:S02]  /*5f10*/  @!P0 SYNCS.PHASECHK.TRANS64 P0, [R9+URZ], R4 ;  /* 0x00000004090085a7 */ /* 0x000e64000800007f */
[----:B-1----:R-:W-:Y:S05]  /*5f20*/  @!P0 BRA `(.L_x_120) ;  /* 0xfffffffc00f08947 */ /* 0x002fea000383ffff */
[----:B------:R-:W-:Y:S05]  /*5f30*/  BRA `(.L_x_133) ;  /* 0xfffffff800f47947 */ /* 0x000fea000383ffff */
.L_x_121:
[----:B-1----:R1:W3:Y:S02]  /*5f40*/  SYNCS.PHASECHK.TRANS64.TRYWAIT P0, [R6+URZ], R5 ;  /* 0x00000005060075a7 */ /* 0x0022e4000800017f */
[----:B---3--:R-:W-:Y:S05]  /*5f50*/  @!P0 NANOSLEEP.SYNCS 0x989680 ;  /* 0x009896800000895d */ /* 0x008fea0003900000 */
[----:B------:R-:W3:Y:S02]  /*5f60*/  @!P0 SYNCS.PHASECHK.TRANS64 P0, [R6+URZ], R5 ;  /* 0x00000005060085a7 */ /* 0x000ee4000800007f */
[----:B---3--:R-:W-:Y:S05]  /*5f70*/  @!P0 BRA `(.L_x_121) ;  /* 0xfffffffc00f08947 */ /* 0x008fea000383ffff */
[----:B------:R-:W-:Y:S05]  /*5f80*/  BRA `(.L_x_134) ;  /* 0xfffffff800fc7947 */ /* 0x000fea000383ffff */
.L_x_135:
[----:B------:R-:W-:-:S00]  /*5f90*/  BRA `(.L_x_135) ;  /* 0xfffffffc00fc7947 */ /* 0x000fc0000383ffff */
[----:B------:R-:W-:-:S00]  /*5fa0*/  NOP ;  /* 0x0000000000007918 */ /* 0x000fc00000000000 */
        /* <DEDUP_REMOVED lines=13> */
.L_x_136:


//--------------------- .nv.global.init           --------------------------
	.section	.nv.global.init,"aw",@progbits
.nv.global.init:
	.type		$str$22,@object
	.size		$str$22,($str$23 - $str$22)
$str$22:
        /*0000*/ 	.byte	0x6b, 0x5f, 0x74, 0x69, 0x6c, 0x65, 0x5f, 0x63, 0x6f, 0x75, 0x6e, 0x74, 0x20, 0x3e, 0x3d, 0x20
        /*0010*/ 	.byte	0x31, 0x00
	.type		$str$23,@object
	.size		$str$23,(__unnamed_1 - $str$23)
$str$23:
        /*0012*/ 	.byte	0x2f, 0x74, 0x6d, 0x70, 0x2f, 0x63, 0x75, 0x74, 0x6c, 0x61, 0x73, 0x73, 0x5f, 0x73, 0x77, 0x65
        /*0022*/ 	.byte	0x65, 0x70, 0x5f, 0x73, 0x72, 0x63, 0x2f, 0x69, 0x6e, 0x63, 0x6c, 0x75, 0x64, 0x65, 0x2f, 0x63
        /*0032*/ 	.byte	0x75, 0x74, 0x6c, 0x61, 0x73, 0x73, 0x2f, 0x67, 0x65, 0x6d, 0x6d, 0x2f, 0x63, 0x6f, 0x6c, 0x6c
        /*0042*/ 	.byte	0x65, 0x63, 0x74, 0x69, 0x76, 0x65, 0x2f, 0x73, 0x6d, 0x39, 0x30, 0x5f, 0x6d, 0x6d, 0x61, 0x5f
        /*0052*/ 	.byte	0x74, 0x6d, 0x61, 0x5f, 0x67, 0x6d, 0x6d, 0x61, 0x5f, 0x73, 0x73, 0x5f, 0x77, 0x61, 0x72, 0x70
        /*0062*/ 	.byte	0x73, 0x70, 0x65, 0x63, 0x69, 0x61, 0x6c, 0x69, 0x7a, 0x65, 0x64, 0x2e, 0x68, 0x70, 0x70, 0x00
	.type		__unnamed_1,@object
	.size		__unnamed_1,(.L_0 - __unnamed_1)
__unnamed_1:
        /*0072*/ 	.byte	0x76, 0x6f, 0x69, 0x64, 0x20, 0x63, 0x75, 0x74, 0x6c, 0x61, 0x73, 0x73, 0x3a, 0x3a, 0x67, 0x65
        /* <DEDUP_REMOVED lines=180> */
        /*0bc2*/ 	.byte	0x65, 0x6e, 0x74, 0x69, 0x74, 0x79, 0x5d, 0x00
.L_0:


//--------------------- .nv.shared._ZN7cutlass13device_kernelINS_4gemm6kernel13GemmUniversalIN4cute5tupleIJiiiiEEENS1_10collective13CollectiveMmaINS1_34MainloopSm90TmaGmmaWarpSpecializedILi4ENS5_IJNS4_1CILi1EEENSA_ILi2EEESB_EEENS1_32KernelTmaWarpSpecializedPingpongEEENS5_IJNSA_ILi64EEESG_NSA_ILi32EEEEEENS_10bfloat16_tENS5_IJlSB_lEEESJ_SK_NS4_8TiledMMAINS4_8MMA_AtomIJNS4_4SM904GMMA27MMA_64x64x16_F32BF16BF16_SSILNSO_5MajorE0ELSQ_0ELNSO_7ScaleInE1ELSR_1EEEEEENS4_6LayoutINS5_IJSB_SB_SB_EEENS5_IJNSA_ILi0EEESW_SW_EEEEENS5_IJNS4_10UnderscoreESZ_SZ_EEEEENS4_23SM90_TMA_LOAD_MULTICASTENS4_14ComposedLayoutINS4_7SwizzleILi2ELi4ELi3EEENS4_18smem_ptr_flag_bitsILi16EEENSU_INS5_IJNSA_ILi8EEESH_EEENS5_IJSH_SB_EEEEEEEvNS4_8identityENS4_13SM90_TMA_LOADES1C_vS1D_EENS_8epilogue10collective6detail29Sm90TmaWarpSpecializedAdapterINS1H_15DefaultEpilogueISJ_SK_SK_NS1G_6thread17LinearCombinationISJ_Li1EffLNS1L_9ScaleType4KindE0ELNS_15FloatRoundStyleE2ESJ_EENS1_15EpilogueDefaultEEEEEvvEEEEvNT_6ParamsE --------------------------
	.section	.nv.shared._ZN7cutlass13device_kernelINS_4gemm6kernel13GemmUniversalIN4cute5tupleIJiiiiEEENS1_10collective13CollectiveMmaINS1_34MainloopSm90TmaGmmaWarpSpecializedILi4ENS5_IJNS4_1CILi1EEENSA_ILi2EEESB_EEENS1_32KernelTmaWarpSpecializedPingpongEEENS5_IJNSA_ILi64EEESG_NSA_ILi32EEEEEENS_10bfloat16_tENS5_IJlSB_lEEESJ_SK_NS4_8TiledMMAINS4_8MMA_AtomIJNS4_4SM904GMMA27MMA_64x64x16_F32BF16BF16_SSILNSO_5MajorE0ELSQ_0ELNSO_7ScaleInE1ELSR_1EEEEEENS4_6LayoutINS5_IJSB_SB_SB_EEENS5_IJNSA_ILi0EEESW_SW_EEEEENS5_IJNS4_10UnderscoreESZ_SZ_EEEEENS4_23SM90_TMA_LOAD_MULTICASTENS4_14ComposedLayoutINS4_7SwizzleILi2ELi4ELi3EEENS4_18smem_ptr_flag_bitsILi16EEENSU_INS5_IJNSA_ILi8EEESH_EEENS5_IJSH_SB_EEEEEEEvNS4_8identityENS4_13SM90_TMA_LOADES1C_vS1D_EENS_8epilogue10collective6detail29Sm90TmaWarpSpecializedAdapterINS1H_15DefaultEpilogueISJ_SK_SK_NS1G_6thread17LinearCombinationISJ_Li1EffLNS1L_9ScaleType4KindE0ELNS_15FloatRoundStyleE2ESJ_EENS1_15EpilogueDefaultEEEEEvvEEEEvNT_6ParamsE,"aw",@nobits
	.sectionflags	@""
	.align	16
	.zero		1024


//--------------------- .nv.shared.reserved.0     --------------------------
	.section	.nv.shared.reserved.0,"aw",@nobits
	.weak		__nv_reservedSMEM_offset_0_alias
	.size		__nv_reservedSMEM_offset_0_alias, 0, 0
	.other		__nv_reservedSMEM_offset_0_alias,@"STO_CUDA_RESERVED_SHARED STV_DEFAULT"
__nv_reservedSMEM_offset_0_alias:
	.zero		0


//--------------------- .nv.global                --------------------------
	.section	.nv.global,"aw",@nobits
.nv.global:
	.type		_ZN39_INTERNAL_49af7334_4_k_cu_e3eff062_30374cute1_E,@object
	.size		_ZN39_INTERNAL_49af7334_4_k_cu_e3eff062_30374cute1_E,(_ZN39_INTERNAL_49af7334_4_k_cu_e3eff062_30374cuda3std3__45__cpo6cbeginE - _ZN39_INTERNAL_49af7334_4_k_cu_e3eff062_30374cute1_E)
_ZN39_INTERNAL_49af7334_4_k_cu_e3eff062_30374cute1_E:
	.zero		1
	.type		_ZN39_INTERNAL_49af7334_4_k_cu_e3eff062_30374cuda3std3__45__cpo6cbeginE,@object
	.size		_ZN39_INTERNAL_49af7334_4_k_cu_e3eff062_30374cuda3std3__45__cpo6cbeginE,(_ZN39_INTERNAL_49af7334_4_k_cu_e3eff062_30374cuda3std3__48in_placeE - _ZN39_INTERNAL_49af7334_4_k_cu_e3eff062_30374cuda3std3__45__cpo6cbeginE)
_ZN39_INTERNAL_49af7334_4_k_cu_e3eff062_30374cuda3std3__45__cpo6cbeginE:
	.zero		1
	.type		_ZN39_INTERNAL_49af7334_4_k_cu_e3eff062_30374cuda3std3__48in_placeE,@object
	.size		_ZN39_INTERNAL_49af7334_4_k_cu_e3eff062_30374cuda3std3__48in_placeE,(_ZN39_INTERNAL_49af7334_4_k_cu_e3eff062_30374cuda3std6ranges3__45__cpo9iter_moveE - _ZN39_INTERNAL_49af7334_4_k_cu_e3eff062_30374cuda3std3__48in_placeE)
_ZN39_INTERNAL_49af7334_4_k_cu_e3eff062_30374cuda3std3__48in_placeE:
	.zero		1
	.type		_ZN39_INTERNAL_49af7334_4_k_cu_e3eff062_30374cuda3std6ranges3__45__cpo9iter_moveE,@object
	.size		_ZN39_INTERNAL_49af7334_4_k_cu_e3eff062_30374cuda3std6ranges3__45__cpo9iter_moveE,(_ZN39_INTERNAL_49af7334_4_k_cu_e3eff062_30374cuda3std3__45__cpo5beginE - _ZN39_INTERNAL_49af7334_4_k_cu_e3eff062_30374cuda3std6ranges3__45__cpo9iter_moveE)
_ZN39_INTERNAL_49af7334_4_k_cu_e3eff062_30374cuda3std6ranges3__45__cpo9iter_moveE:
	.zero		1
	.type		_ZN39_INTERNAL_49af7334_4_k_cu_e3eff062_30374cuda3std3__45__cpo5beginE,@object
	.size		_ZN39_INTERNAL_49af7334_4_k_cu_e3eff062_30374cuda3std3__45__cpo5beginE,(_ZN39_INTERNAL_49af7334_4_k_cu_e3eff062_30374cuda3std3__441_GLOBAL__N__49af7334_4_k_cu_e3eff062_30376ignoreE - _ZN39_INTERNAL_49af7334_4_k_cu_e3eff062_30374cuda3std3__45__cpo5beginE)
_ZN39_INTERNAL_49af7334_4_k_cu_e3eff062_30374cuda3std3__45__cpo5beginE:
	.zero		1
	.type		_ZN39_INTERNAL_49af7334_4_k_cu_e3eff062_30374cuda3std3__441_GLOBAL__N__49af7334_4_k_cu_e3eff062_30376ignoreE,@object
	.size		_ZN39_INTERNAL_49af7334_4_k_cu_e3eff062_30374cuda3std3__441_GLOBAL__N__49af7334_4_k_cu_e3eff062_30376ignoreE,(_ZN39_INTERNAL_49af7334_4_k_cu_e3eff062_30374cute7productE - _ZN39_INTERNAL_49af7334_4_k_cu_e3eff062_30374cuda3std3__441_GLOBAL__N__49af7334_4_k_cu_e3eff062_30376ignoreE)
_ZN39_INTERNAL_49af7334_4_k_cu_e3eff062_30374cuda3std3__441_GLOBAL__N__49af7334_4_k_cu_e3eff062_30376ignoreE:
	.zero		1
	.type		_ZN39_INTERNAL_49af7334_4_k_cu_e3eff062_30374cute7productE,@object
	.size		_ZN39_INTERNAL_49af7334_4_k_cu_e3eff062_30374cute7productE,(_ZN39_INTERNAL_49af7334_4_k_cu_e3eff062_30374cuda3std3__45__cpo3endE - _ZN39_INTERNAL_49af7334_4_k_cu_e3eff062_30374cute7productE)
_ZN39_INTERNAL_49af7334_4_k_cu_e3eff062_30374cute7productE:
	.zero		1
	.type		_ZN39_INTERNAL_49af7334_4_k_cu_e3eff062_30374cuda3std3__45__cpo3endE,@object
	.size		_ZN39_INTERNAL_49af7334_4_k_cu_e3eff062_30374cuda3std3__45__cpo3endE,(_ZN39_INTERNAL_49af7334_4_k_cu_e3eff062_30374cuda3std3__419piecewise_constructE - _ZN39_INTERNAL_49af7334_4_k_cu_e3eff062_30374cuda3std3__45__cpo3endE)
_ZN39_INTERNAL_49af7334_4_k_cu_e3eff062_30374cuda3std3__45__cpo3endE:
	.zero		1
	.type		_ZN39_INTERNAL_49af7334_4_k_cu_e3eff062_30374cuda3std3__419piecewise_constructE,@object
	.size		_ZN39_INTERNAL_49af7334_4_k_cu_e3eff062_30374cuda3std3__419piecewise_constructE,(_ZN39_INTERNAL_49af7334_4_k_cu_e3eff062_30374cuda3std3__45__cpo4cendE - _ZN39_INTERNAL_49af7334_4_k_cu_e3eff062_30374cuda3std3__419piecewise_constructE)
_ZN39_INTERNAL_49af7334_4_k_cu_e3eff062_30374cuda3std3__419piecewise_constructE:
	.zero		1
	.type		_ZN39_INTERNAL_49af7334_4_k_cu_e3eff062_30374cuda3std3__45__cpo4cendE,@object
	.size		_ZN39_INTERNAL_49af7334_4_k_cu_e3eff062_30374cuda3std3__45__cpo4cendE,(_ZN39_INTERNAL_49af7334_4_k_cu_e3eff062_30374cuda3std6ranges3__45__cpo4swapE - _ZN39_INTERNAL_49af7334_4_k_cu_e3eff062_30374cuda3std3__45__cpo4cendE)
_ZN39_INTERNAL_49af7334_4_k_cu_e3eff062_30374cuda3std3__45__cpo4cendE:
	.zero		1
	.type		_ZN39_INTERNAL_49af7334_4_k_cu_e3eff062_30374cuda3std6ranges3__45__cpo4swapE,@object
	.size		_ZN39_INTERNAL_49af7334_4_k_cu_e3eff062_30374cuda3std6ranges3__45__cpo4swapE,(.L_8 - _ZN39_INTERNAL_49af7334_4_k_cu_e3eff062_30374cuda3std6ranges3__45__cpo4swapE)
_ZN39_INTERNAL_49af7334_4_k_cu_e3eff062_30374cuda3std6ranges3__45__cpo4swapE:
	.zero		1
.L_8:


//--------------------- .nv.constant0._ZN7cutlass13device_kernelINS_4gemm6kernel13GemmUniversalIN4cute5tupleIJiiiiEEENS1_10collective13CollectiveMmaINS1_34MainloopSm90TmaGmmaWarpSpecializedILi4ENS5_IJNS4_1CILi1EEENSA_ILi2EEESB_EEENS1_32KernelTmaWarpSpecializedPingpongEEENS5_IJNSA_ILi64EEESG_NSA_ILi32EEEEEENS_10bfloat16_tENS5_IJlSB_lEEESJ_SK_NS4_8TiledMMAINS4_8MMA_AtomIJNS4_4SM904GMMA27MMA_64x64x16_F32BF16BF16_SSILNSO_5MajorE0ELSQ_0ELNSO_7ScaleInE1ELSR_1EEEEEENS4_6LayoutINS5_IJSB_SB_SB_EEENS5_IJNSA_ILi0EEESW_SW_EEEEENS5_IJNS4_10UnderscoreESZ_SZ_EEEEENS4_23SM90_TMA_LOAD_MULTICASTENS4_14ComposedLayoutINS4_7SwizzleILi2ELi4ELi3EEENS4_18smem_ptr_flag_bitsILi16EEENSU_INS5_IJNSA_ILi8EEESH_EEENS5_IJSH_SB_EEEEEEEvNS4_8identityENS4_13SM90_TMA_LOADES1C_vS1D_EENS_8epilogue10collective6detail29Sm90TmaWarpSpecializedAdapterINS1H_15DefaultEpilogueISJ_SK_SK_NS1G_6thread17LinearCombinationISJ_Li1EffLNS1L_9ScaleType4KindE0ELNS_15FloatRoundStyleE2ESJ_EENS1_15EpilogueDefaultEEEEEvvEEEEvNT_6ParamsE --------------------------
	.section	.nv.constant0._ZN7cutlass13device_kernelINS_4gemm6kernel13GemmUniversalIN4cute5tupleIJiiiiEEENS1_10collective13CollectiveMmaINS1_34MainloopSm90TmaGmmaWarpSpecializedILi4ENS5_IJNS4_1CILi1EEENSA_ILi2EEESB_EEENS1_32KernelTmaWarpSpecializedPingpongEEENS5_IJNSA_ILi64EEESG_NSA_ILi32EEEEEENS_10bfloat16_tENS5_IJlSB_lEEESJ_SK_NS4_8TiledMMAINS4_8MMA_AtomIJNS4_4SM904GMMA27MMA_64x64x16_F32BF16BF16_SSILNSO_5MajorE0ELSQ_0ELNSO_7ScaleInE1ELSR_1EEEEEENS4_6LayoutINS5_IJSB_SB_SB_EEENS5_IJNSA_ILi0EEESW_SW_EEEEENS5_IJNS4_10UnderscoreESZ_SZ_EEEEENS4_23SM90_TMA_LOAD_MULTICASTENS4_14ComposedLayoutINS4_7SwizzleILi2ELi4ELi3EEENS4_18smem_ptr_flag_bitsILi16EEENSU_INS5_IJNSA_ILi8EEESH_EEENS5_IJSH_SB_EEEEEEEvNS4_8identityENS4_13SM90_TMA_LOADES1C_vS1D_EENS_8epilogue10collective6detail29Sm90TmaWarpSpecializedAdapterINS1H_15DefaultEpilogueISJ_SK_SK_NS1G_6thread17LinearCombinationISJ_Li1EffLNS1L_9ScaleType4KindE0ELNS_15FloatRoundStyleE2ESJ_EENS1_15EpilogueDefaultEEEEEvvEEEEvNT_6ParamsE,"a",@progbits
	.sectionflags	@""
	.align	4
.nv.constant0._ZN7cutlass13device_kernelINS_4gemm6kernel13GemmUniversalIN4cute5tupleIJiiiiEEENS1_10collective13CollectiveMmaINS1_34MainloopSm90TmaGmmaWarpSpecializedILi4ENS5_IJNS4_1CILi1EEENSA_ILi2EEESB_EEENS1_32KernelTmaWarpSpecializedPingpongEEENS5_IJNSA_ILi64EEESG_NSA_ILi32EEEEEENS_10bfloat16_tENS5_IJlSB_lEEESJ_SK_NS4_8TiledMMAINS4_8MMA_AtomIJNS4_4SM904GMMA27MMA_64x64x16_F32BF16BF16_SSILNSO_5MajorE0ELSQ_0ELNSO_7ScaleInE1ELSR_1EEEEEENS4_6LayoutINS5_IJSB_SB_SB_EEENS5_IJNSA_ILi0EEESW_SW_EEEEENS5_IJNS4_10UnderscoreESZ_SZ_EEEEENS4_23SM90_TMA_LOAD_MULTICASTENS4_14ComposedLayoutINS4_7SwizzleILi2ELi4ELi3EEENS4_18smem_ptr_flag_bitsILi16EEENSU_INS5_IJNSA_ILi8EEESH_EEENS5_IJSH_SB_EEEEEEEvNS4_8identityENS4_13SM90_TMA_LOADES1C_vS1D_EENS_8epilogue10collective6detail29Sm90TmaWarpSpecializedAdapterINS1H_15DefaultEpilogueISJ_SK_SK_NS1G_6thread17LinearCombinationISJ_Li1EffLNS1L_9ScaleType4KindE0ELNS_15FloatRoundStyleE2ESJ_EENS1_15EpilogueDefaultEEEEEvvEEEEvNT_6ParamsE:
	.zero		1664


//--------------------- SYMBOLS --------------------------

	.type		.nv.reservedSmem.offset0,@object
	.size		.nv.reservedSmem.offset0,0x4
	.type		__assertfail,@function
